def matmul_kernel(
    a_ptr,
    b_ptr,
    c_ptr,
    M,
    N,
    K,
    stride_am,
    stride_ak,
    stride_bk,
    stride_bn,
    stride_cm,
    stride_cn,
    BLOCK_M: tl.constexpr,
    BLOCK_N: tl.constexpr,
    BLOCK_K: tl.constexpr,
    GROUP_M: tl.constexpr,
):
    pid = tl.program_id(axis=0)
    num_pid_m = tl.cdiv(M, BLOCK_M)
    num_pid_n = tl.cdiv(N, BLOCK_N)
    num_pid_in_group = GROUP_M * num_pid_n
    group_id = pid // num_pid_in_group
    first_pid_m = group_id * GROUP_M
    group_size_m = min(num_pid_m - first_pid_m, GROUP_M)
    pid_m = first_pid_m + ((pid % num_pid_in_group) % group_size_m)
    pid_n = (pid % num_pid_in_group) // group_size_m

    offs_am = (pid_m * BLOCK_M + tl.arange(0, BLOCK_M)) % M
    offs_bn = (pid_n * BLOCK_N + tl.arange(0, BLOCK_N)) % N
    offs_k = tl.arange(0, BLOCK_K)
    a_ptrs = a_ptr + offs_am[:, None] * stride_am + offs_k[None, :] * stride_ak
    b_ptrs = b_ptr + offs_k[:, None] * stride_bk + offs_bn[None, :] * stride_bn

    acc = tl.zeros((BLOCK_M, BLOCK_N), dtype=tl.float32)
    for kk in range(0, tl.cdiv(K, BLOCK_K)):
        a = tl.load(a_ptrs, mask=offs_k[None, :] < K - kk * BLOCK_K, other=0.0)
        b = tl.load(b_ptrs, mask=offs_k[:, None] < K - kk * BLOCK_K, other=0.0)
        acc = tl.dot(a, b, acc)
        a_ptrs += BLOCK_K * stride_ak
        b_ptrs += BLOCK_K * stride_bk

    c = acc.to(c_ptr.dtype.element_ty)
    offs_cm = pid_m * BLOCK_M + tl.arange(0, BLOCK_M)
    offs_cn = pid_n * BLOCK_N + tl.arange(0, BLOCK_N)
    c_ptrs = c_ptr + offs_cm[:, None] * stride_cm + offs_cn[None, :] * stride_cn
    mask = (offs_cm[:, None] < M) & (offs_cn[None, :] < N)
    tl.store(c_ptrs, c, mask=mask)

# config = {"BLOCK_K": 32, "BLOCK_M": 16, "BLOCK_N": 512, "GROUP_M": 8, "arch": "sm_90", "dtype": "fp16", "num_ctas": 1, "num_stages": 2, "num_warps": 8}
# arch = sm_90


// ===== COMPILED SASS (sm_90a) =====

	.target	sm_90a

	.elftype	@"ET_EXEC"


//--------------------- .note.nv.tkinfo           --------------------------
	.section	.note.nv.tkinfo,"",@"SHT_NOTE"
	.sectionflags	@"SHF_NOTE_NV_TKINFO"
	.tkinfo
        /*0018*/ 	.word	0x00000002
        /*0030*/ 	.string	""
        /*0030*/ 	.string	"ptxas"
        /*0030*/ 	.string	"Cuda compilation tools, release 13.0, V13.0.88"
        /*0030*/ 	.string	"Build cuda_13.0.r13.0/compiler.36424714_0"
        /*0030*/ 	.string	"-v  -suppress-debug-info  -lineinfo  -arch sm_90a "



//--------------------- .note.nv.cuinfo           --------------------------
	.section	.note.nv.cuinfo,"",@"SHT_NOTE"
	.sectionflags	@"SHF_NOTE_NV_CUINFO"
        /*0018*/ 	.short	0x0002
        /*001a*/ 	.short	0x005a
        /*001c*/ 	.short	0x0082
	.zero		2


//--------------------- .nv.info                  --------------------------
	.section	.nv.info,"",@"SHT_CUDA_INFO"
	.align	4


	//----- nvinfo : EIATTR_REGCOUNT
	.align		4
        /*0000*/ 	.byte	0x04, 0x2f
        /*0002*/ 	.short	(.L_1 - .L_0)
	.align		4
.L_0:
        /*0004*/ 	.word	index@(matmul_kernel)
        /*0008*/ 	.word	0x000000fd


	//----- nvinfo : EIATTR_FRAME_SIZE
	.align		4
.L_1:
        /*000c*/ 	.byte	0x04, 0x11
        /*000e*/ 	.short	(.L_3 - .L_2)
	.align		4
.L_2:
        /*0010*/ 	.word	index@(matmul_kernel)
        /*0014*/ 	.word	0x00000000


	//----- nvinfo : EIATTR_MIN_STACK_SIZE
	.align		4
.L_3:
        /*0018*/ 	.byte	0x04, 0x12
        /*001a*/ 	.short	(.L_5 - .L_4)
	.align		4
.L_4:
        /*001c*/ 	.word	index@(matmul_kernel)
        /*0020*/ 	.word	0x00000000
.L_5:


//--------------------- .nv.compat                --------------------------
	.section	.nv.compat,"",@"SHT_CUDA_COMPAT_INFO"
	.align	4
        /*0000*/ 	.byte	0x02, 0x09, 0x01, 0x00, 0x02, 0x02, 0x01, 0x00, 0x02, 0x05, 0x05, 0x00, 0x03, 0x07, 0x01, 0x01
        /*0010*/ 	.byte	0x02, 0x03, 0x00, 0x00, 0x02, 0x06, 0x01, 0x00, 0x04, 0x0b, 0x08, 0x00, 0x00, 0x00, 0x00, 0x00
        /*0020*/ 	.byte	0x00, 0x00, 0x00, 0x00


//--------------------- .nv.info.matmul_kernel    --------------------------
	.section	.nv.info.matmul_kernel,"",@"SHT_CUDA_INFO"
	.sectionflags	@""
	.align	4


	//----- nvinfo : EIATTR_CUDA_API_VERSION
	.align		4
        /*0000*/ 	.byte	0x04, 0x37
        /*0002*/ 	.short	(.L_7 - .L_6)
.L_6:
        /*0004*/ 	.word	0x00000082


	//----- nvinfo : EIATTR_KPARAM_INFO
	.align		4
.L_7:
        /*0008*/ 	.byte	0x04, 0x17
        /*000a*/ 	.short	(.L_9 - .L_8)
.L_8:
        /*000c*/ 	.word	0x00000000
        /*0010*/ 	.short	0x000d
        /*0012*/ 	.short	0x0048
        /*0014*/ 	.byte	0x00, 0xf4, 0x21, 0x00


	//----- nvinfo : EIATTR_KPARAM_INFO
	.align		4
.L_9:
        /*0018*/ 	.byte	0x04, 0x17
        /*001a*/ 	.short	(.L_11 - .L_10)
.L_10:
        /*001c*/ 	.word	0x00000000
        /*0020*/ 	.short	0x000c
        /*0022*/ 	.short	0x0040
        /*0024*/ 	.byte	0x00, 0xf4, 0x21, 0x00


	//----- nvinfo : EIATTR_KPARAM_INFO
	.align		4
.L_11:
        /*0028*/ 	.byte	0x04, 0x17
        /*002a*/ 	.short	(.L_13 - .L_12)
.L_12:
        /*002c*/ 	.word	0x00000000
        /*0030*/ 	.short	0x000b
        /*0032*/ 	.short	0x0038
        /*0034*/ 	.byte	0x00, 0xf0, 0x11, 0x00


	//----- nvinfo : EIATTR_KPARAM_INFO
	.align		4
.L_13:
        /*0038*/ 	.byte	0x04, 0x17
        /*003a*/ 	.short	(.L_15 - .L_14)
.L_14:
        /*003c*/ 	.word	0x00000000
        /*0040*/ 	.short	0x000a
        /*0042*/ 	.short	0x0034
        /*0044*/ 	.byte	0x00, 0xf0, 0x11, 0x00


	//----- nvinfo : EIATTR_KPARAM_INFO
	.align		4
.L_15:
        /*0048*/ 	.byte	0x04, 0x17
        /*004a*/ 	.short	(.L_17 - .L_16)
.L_16:
        /*004c*/ 	.word	0x00000000
        /*0050*/ 	.short	0x0009
        /*0052*/ 	.short	0x0030
        /*0054*/ 	.byte	0x00, 0xf0, 0x11, 0x00


	//----- nvinfo : EIATTR_KPARAM_INFO
	.align		4
.L_17:
        /*0058*/ 	.byte	0x04, 0x17
        /*005a*/ 	.short	(.L_19 - .L_18)
.L_18:
        /*005c*/ 	.word	0x00000000
        /*0060*/ 	.short	0x0008
        /*0062*/ 	.short	0x002c
        /*0064*/ 	.byte	0x00, 0xf0, 0x11, 0x00


	//----- nvinfo : EIATTR_KPARAM_INFO
	.align		4
.L_19:
        /*0068*/ 	.byte	0x04, 0x17
        /*006a*/ 	.short	(.L_21 - .L_20)
.L_20:
        /*006c*/ 	.word	0x00000000
        /*0070*/ 	.short	0x0007
        /*0072*/ 	.short	0x0028
        /*0074*/ 	.byte	0x00, 0xf0, 0x11, 0x00


	//----- nvinfo : EIATTR_KPARAM_INFO
	.align		4
.L_21:
        /*0078*/ 	.byte	0x04, 0x17
        /*007a*/ 	.short	(.L_23 - .L_22)
.L_22:
        /*007c*/ 	.word	0x00000000
        /*0080*/ 	.short	0x0006
        /*0082*/ 	.short	0x0024
        /*0084*/ 	.byte	0x00, 0xf0, 0x11, 0x00


	//----- nvinfo : EIATTR_KPARAM_INFO
	.align		4
.L_23:
        /*0088*/ 	.byte	0x04, 0x17
        /*008a*/ 	.short	(.L_25 - .L_24)
.L_24:
        /*008c*/ 	.word	0x00000000
        /*0090*/ 	.short	0x0005
        /*0092*/ 	.short	0x0020
        /*0094*/ 	.byte	0x00, 0xf0, 0x11, 0x00


	//----- nvinfo : EIATTR_KPARAM_INFO
	.align		4
.L_25:
        /*0098*/ 	.byte	0x04, 0x17
        /*009a*/ 	.short	(.L_27 - .L_26)
.L_26:
        /*009c*/ 	.word	0x00000000
        /*00a0*/ 	.short	0x0004
        /*00a2*/ 	.short	0x001c
        /*00a4*/ 	.byte	0x00, 0xf0, 0x11, 0x00


	//----- nvinfo : EIATTR_KPARAM_INFO
	.align		4
.L_27:
        /*00a8*/ 	.byte	0x04, 0x17
        /*00aa*/ 	.short	(.L_29 - .L_28)
.L_28:
        /*00ac*/ 	.word	0x00000000
        /*00b0*/ 	.short	0x0003
        /*00b2*/ 	.short	0x0018
        /*00b4*/ 	.byte	0x00, 0xf0, 0x11, 0x00


	//----- nvinfo : EIATTR_KPARAM_INFO
	.align		4
.L_29:
        /*00b8*/ 	.byte	0x04, 0x17
        /*00ba*/ 	.short	(.L_31 - .L_30)
.L_30:
        /*00bc*/ 	.word	0x00000000
        /*00c0*/ 	.short	0x0002
        /*00c2*/ 	.short	0x0010
        /*00c4*/ 	.byte	0x00, 0xf4, 0x21, 0x00


	//----- nvinfo : EIATTR_KPARAM_INFO
	.align		4
.L_31:
        /*00c8*/ 	.byte	0x04, 0x17
        /*00ca*/ 	.short	(.L_33 - .L_32)
.L_32:
        /*00cc*/ 	.word	0x00000000
        /*00d0*/ 	.short	0x0001
        /*00d2*/ 	.short	0x0008
        /*00d4*/ 	.byte	0x00, 0xf4, 0x21, 0x00


	//----- nvinfo : EIATTR_KPARAM_INFO
	.align		4
.L_33:
        /*00d8*/ 	.byte	0x04, 0x17
        /*00da*/ 	.short	(.L_35 - .L_34)
.L_34:
        /*00dc*/ 	.word	0x00000000
        /*00e0*/ 	.short	0x0000
        /*00e2*/ 	.short	0x0000
        /*00e4*/ 	.byte	0x00, 0xf4, 0x21, 0x00


	//----- nvinfo : EIATTR_SPARSE_MMA_MASK
	.align		4
.L_35:
        /*00e8*/ 	.byte	0x03, 0x50
        /*00ea*/ 	.short	0x0000


	//----- nvinfo : EIATTR_MAXREG_COUNT
	.align		4
        /*00ec*/ 	.byte	0x03, 0x1b
        /*00ee*/ 	.short	0x00ff


	//----- nvinfo : EIATTR_NUM_BARRIERS
	.align		4
        /*00f0*/ 	.byte	0x02, 0x4c
        /*00f2*/ 	.byte	0x01
	.zero		1


	//----- nvinfo : EIATTR_MERCURY_ISA_VERSION
	.align		4
        /*00f4*/ 	.byte	0x03, 0x5f
        /*00f6*/ 	.short	0x0101


	//----- nvinfo : EIATTR_EXIT_INSTR_OFFSETS
	.align		4
        /*00f8*/ 	.byte	0x04, 0x1c
        /*00fa*/ 	.short	(.L_37 - .L_36)


	//   ....[0]....
.L_36:
        /*00fc*/ 	.word	0x000084b0


	//   ....[1]....
        /*0100*/ 	.word	0x000084e0


	//----- nvinfo : EIATTR_REQNTID
	.align		4
.L_37:
        /*0104*/ 	.byte	0x04, 0x10
        /*0106*/ 	.short	(.L_39 - .L_38)
.L_38:
        /*0108*/ 	.word	0x00000100
        /*010c*/ 	.word	0x00000001
        /*0110*/ 	.word	0x00000001


	//----- nvinfo : EIATTR_CBANK_PARAM_SIZE
	.align		4
.L_39:
        /*0114*/ 	.byte	0x03, 0x19
        /*0116*/ 	.short	0x0050


	//----- nvinfo : EIATTR_PARAM_CBANK
	.align		4
        /*0118*/ 	.byte	0x04, 0x0a
        /*011a*/ 	.short	(.L_41 - .L_40)
	.align		4
.L_40:
        /*011c*/ 	.word	index@(.nv.constant0.matmul_kernel)
        /*0120*/ 	.short	0x0210
        /*0122*/ 	.short	0x0050


	//----- nvinfo : EIATTR_SW_WAR
	.align		4
.L_41:
        /*0124*/ 	.byte	0x04, 0x36
        /*0126*/ 	.short	(.L_43 - .L_42)
.L_42:
        /*0128*/ 	.word	0x00000008
.L_43:


//--------------------- .nv.callgraph             --------------------------
	.section	.nv.callgraph,"",@"SHT_CUDA_CALLGRAPH"
	.align	4
	.sectionentsize	8
	.align		4
        /*0000*/ 	.word	0x00000000
	.align		4
        /*0004*/ 	.word	0xffffffff
	.align		4
        /*0008*/ 	.word	0x00000000
	.align		4
        /*000c*/ 	.word	0xfffffffe
	.align		4
        /*0010*/ 	.word	0x00000000
	.align		4
        /*0014*/ 	.word	0xfffffffd
	.align		4
        /*0018*/ 	.word	0x00000000
	.align		4
        /*001c*/ 	.word	0xfffffffc


//--------------------- .text.matmul_kernel       --------------------------
	.section	.text.matmul_kernel,"ax",@progbits
	.align	128
        .global         matmul_kernel
        .type           matmul_kernel,@function
        .size           matmul_kernel,(.L_x_4 - matmul_kernel)
        .other          matmul_kernel,@"STO_CUDA_ENTRY STV_DEFAULT"
matmul_kernel:
.text.matmul_kernel:
[----:B------:R-:W-:Y:S08]  /*0000*/  LDC R1, c[0x0][0x28] ;  /* 0x00000a00ff017b82 */ /* 0x000ff00000000800 */
[----:B------:R-:W0:Y:S01]  /*0010*/  LDC.64 R48, c[0x0][0x228] ;  /* 0x00008a00ff307b82 */ /* 0x000e220000000a00 */
[----:B------:R-:W1:Y:S01]  /*0020*/  S2R R5, SR_CTAID.X ;  /* 0x0000000000057919 */ /* 0x000e620000002500 */
[----:B------:R-:W-:Y:S01]  /*0030*/  ULDC.64 UR8, c[0x0][0x208] ;  /* 0x0000820000087ab9 */ /* 0x000fe20000000a00 */
[----:B------:R-:W-:Y:S01]  /*0040*/  ULDC UR6, c[0x0][0x230] ;  /* 0x00008c0000067ab9 */ /* 0x000fe20000000800 */
[----:B------:R-:W2:Y:S04]  /*0050*/  S2R R44, SR_TID.X ;  /* 0x00000000002c7919 */ /* 0x000ea80000002100 */
[----:B------:R-:W3:Y:S01]  /*0060*/  LDC R206, c[0x0][0x230] ;  /* 0x00008c00ffce7b82 */ /* 0x000ee20000000800 */
[----:B0-----:R-:W-:-:S05]  /*0070*/  VIADD R0, R49, 0x1ff ;  /* 0x000001ff31007836 */ /* 0x001fca0000000000 */
[----:B------:R-:W-:Y:S01]  /*0080*/  SHF.R.S32.HI R3, RZ, 0x1f, R0 ;  /* 0x0000001fff037819 */ /* 0x000fe20000011400 */
[----:B---3--:R-:W-:-:S03]  /*0090*/  VIADD R206, R206, 0x1f ;  /* 0x0000001fcece7836 */ /* 0x008fc60000000000 */
[----:B------:R-:W-:Y:S02]  /*00a0*/  LEA.HI R3, R3, R0, RZ, 0x9 ;  /* 0x0000000003037211 */ /* 0x000fe400078f48ff */
[----:B-1----:R-:W-:Y:S02]  /*00b0*/  IABS R8, R5 ;  /* 0x0000000500087213 */ /* 0x002fe40000000000 */
[----:B------:R-:W-:Y:S02]  /*00c0*/  SHF.R.S32.HI R3, RZ, 0x9, R3 ;  /* 0x00000009ff037819 */ /* 0x000fe40000011403 */
[C---:B--2---:R-:W-:Y:S02]  /*00d0*/  LOP3.LUT R127, R44.reuse, 0xf, RZ, 0xc0, !PT ;  /* 0x0000000f2c7f7812 */ /* 0x044fe400078ec0ff */
[C---:B------:R-:W-:Y:S01]  /*00e0*/  LOP3.LUT R202, R44.reuse, 0xe0, RZ, 0xc0, !PT ;  /* 0x000000e02cca7812 */ /* 0x040fe200078ec0ff */
[----:B------:R-:W-:Y:S01]  /*00f0*/  IMAD.SHL.U32 R4, R3, 0x8, RZ ;  /* 0x0000000803047824 */ /* 0x000fe200078e00ff */
[----:B------:R-:W-:-:S04]  /*0100*/  LOP3.LUT R42, R44, 0x1f, RZ, 0xc0, !PT ;  /* 0x0000001f2c2a7812 */ /* 0x000fc800078ec0ff */
[-C--:B------:R-:W-:Y:S02]  /*0110*/  IABS R7, R4.reuse ;  /* 0x0000000400077213 */ /* 0x080fe40000000000 */
[----:B------:R-:W-:Y:S02]  /*0120*/  IABS R10, R4 ;  /* 0x00000004000a7213 */ /* 0x000fe40000000000 */
[----:B------:R-:W0:Y:S08]  /*0130*/  I2F.RP R0, R7 ;  /* 0x0000000700007306 */ /* 0x000e300000209400 */
[----:B0-----:R-:W0:Y:S02]  /*0140*/  MUFU.RCP R0, R0 ;  /* 0x0000000000007308 */ /* 0x001e240000001000 */
[----:B0-----:R-:W-:-:S02]  /*0150*/  VIADD R2, R0, 0xffffffe ;  /* 0x0ffffffe00027836 */ /* 0x001fc40000000000 */
[----:B------:R-:W-:-:S04]  /*0160*/  IMAD.MOV R0, RZ, RZ, -R10 ;  /* 0x000000ffff007224 */ /* 0x000fc800078e0a0a */
[----:B------:R0:W1:Y:S02]  /*0170*/  F2I.FTZ.U32.TRUNC.NTZ R3, R2 ;  /* 0x0000000200037305 */ /* 0x000064000021f000 */
[----:B0-----:R-:W-:Y:S02]  /*0180*/  IMAD.MOV.U32 R2, RZ, RZ, RZ ;  /* 0x000000ffff027224 */ /* 0x001fe400078e00ff */
[----:B-1----:R-:W-:-:S04]  /*0190*/  IMAD.MOV R6, RZ, RZ, -R3 ;  /* 0x000000ffff067224 */ /* 0x002fc800078e0a03 */
[----:B------:R-:W-:Y:S02]  /*01a0*/  IMAD R9, R6, R7, RZ ;  /* 0x0000000706097224 */ /* 0x000fe400078e02ff */
[----:B------:R-:W-:Y:S02]  /*01b0*/  IMAD.MOV.U32 R6, RZ, RZ, R8 ;  /* 0x000000ffff067224 */ /* 0x000fe400078e0008 */
[----:B------:R-:W-:-:S06]  /*01c0*/  IMAD.HI.U32 R3, R3, R9, R2 ;  /* 0x0000000903037227 */ /* 0x000fcc00078e0002 */
[----:B------:R-:W-:-:S04]  /*01d0*/  IMAD.HI.U32 R3, R3, R6, RZ ;  /* 0x0000000603037227 */ /* 0x000fc800078e00ff */
[----:B------:R-:W-:-:S05]  /*01e0*/  IMAD R0, R3, R0, R6 ;  /* 0x0000000003007224 */ /* 0x000fca00078e0206 */
[----:B------:R-:W-:-:S13]  /*01f0*/  ISETP.GT.U32.AND P1, PT, R7, R0, PT ;  /* 0x000000000700720c */ /* 0x000fda0003f24070 */
[----:B------:R-:W-:Y:S01]  /*0200*/  @!P1 IMAD.IADD R0, R0, 0x1, -R7 ;  /* 0x0000000100009824 */ /* 0x000fe200078e0a07 */
[----:B------:R-:W-:Y:S02]  /*0210*/  @!P1 IADD3 R3, R3, 0x1, RZ ;  /* 0x0000000103039810 */ /* 0x000fe40007ffe0ff */
[----:B------:R-:W-:Y:S02]  /*0220*/  ISETP.NE.AND P1, PT, R4, RZ, PT ;  /* 0x000000ff0400720c */ /* 0x000fe40003f25270 */
[----:B------:R-:W-:Y:S02]  /*0230*/  ISETP.GE.U32.AND P0, PT, R0, R7, PT ;  /* 0x000000070000720c */ /* 0x000fe40003f06070 */
[----:B------:R-:W-:-:S04]  /*0240*/  LOP3.LUT R0, R5, R4, RZ, 0x3c, !PT ;  /* 0x0000000405007212 */ /* 0x000fc800078e3cff */
[----:B------:R-:W-:Y:S01]  /*0250*/  ISETP.GE.AND P2, PT, R0, RZ, PT ;  /* 0x000000ff0000720c */ /* 0x000fe20003f46270 */
[----:B------:R-:W-:-:S06]  /*0260*/  VIADD R0, R48, 0xf ;  /* 0x0000000f30007836 */ /* 0x000fcc0000000000 */
[----:B------:R-:W-:-:S04]  /*0270*/  @P0 VIADD R3, R3, 0x1 ;  /* 0x0000000103030836 */ /* 0x000fc80000000000 */
[----:B------:R-:W-:Y:S01]  /*0280*/  IMAD.MOV.U32 R2, RZ, RZ, R3 ;  /* 0x000000ffff027224 */ /* 0x000fe200078e0003 */
[----:B------:R-:W-:-:S03]  /*0290*/  SHF.R.S32.HI R3, RZ, 0x1f, R0 ;  /* 0x0000001fff037819 */ /* 0x000fc60000011400 */
[----:B------:R-:W-:Y:S01]  /*02a0*/  @!P2 IMAD.MOV R2, RZ, RZ, -R2 ;  /* 0x000000ffff02a224 */ /* 0x000fe200078e0a02 */
[----:B------:R-:W-:Y:S02]  /*02b0*/  @!P1 LOP3.LUT R2, RZ, R4, RZ, 0x33, !PT ;  /* 0x00000004ff029212 */ /* 0x000fe400078e33ff */
[----:B------:R-:W-:-:S03]  /*02c0*/  LEA.HI R3, R3, R0, RZ, 0x4 ;  /* 0x0000000003037211 */ /* 0x000fc600078f20ff */
[----:B------:R-:W-:Y:S02]  /*02d0*/  IMAD.SHL.U32 R6, R2, 0x8, RZ ;  /* 0x0000000802067824 */ /* 0x000fe400078e00ff */
[----:B------:R-:W-:-:S03]  /*02e0*/  IMAD.MOV R2, RZ, RZ, -R2 ;  /* 0x000000ffff027224 */ /* 0x000fc600078e0a02 */
[----:B------:R-:W-:Y:S01]  /*02f0*/  LEA.HI.SX32 R3, R3, -R6, 0x1c ;  /* 0x8000000603037211 */ /* 0x000fe200078fe2ff */
[----:B------:R-:W-:-:S03]  /*0300*/  IMAD R4, R4, R2, R5 ;  /* 0x0000000204047224 */ /* 0x000fc600078e0205 */
[----:B------:R-:W-:Y:S02]  /*0310*/  VIMNMX R11, R3, 0x8, PT ;  /* 0x00000008030b7848 */ /* 0x000fe40003fe0100 */
[----:B------:R-:W-:Y:S02]  /*0320*/  IABS R9, R4 ;  /* 0x0000000400097213 */ /* 0x000fe40000000000 */
[----:B------:R-:W-:-:S04]  /*0330*/  IABS R7, R11 ;  /* 0x0000000b00077213 */ /* 0x000fc80000000000 */
[----:B------:R-:W0:Y:S08]  /*0340*/  I2F.RP R0, R7 ;  /* 0x0000000700007306 */ /* 0x000e300000209400 */
[----:B0-----:R-:W0:Y:S02]  /*0350*/  MUFU.RCP R0, R0 ;  /* 0x0000000000007308 */ /* 0x001e240000001000 */
[----:B0-----:R-:W-:-:S06]  /*0360*/  VIADD R3, R0, 0xffffffe ;  /* 0x0ffffffe00037836 */ /* 0x001fcc0000000000 */
[----:B------:R-:W0:Y:S02]  /*0370*/  F2I.FTZ.U32.TRUNC.NTZ R3, R3 ;  /* 0x0000000300037305 */ /* 0x000e24000021f000 */
[----:B0-----:R-:W-:-:S05]  /*0380*/  IMAD.MOV R8, RZ, RZ, -R3 ;  /* 0x000000ffff087224 */ /* 0x001fca00078e0a03 */
[----:B------:R-:W-:Y:S02]  /*0390*/  MOV R2, R8 ;  /* 0x0000000800027202 */ /* 0x000fe40000000f00 */
[----:B------:R-:W-:-:S03]  /*03a0*/  IABS R8, R11 ;  /* 0x0000000b00087213 */ /* 0x000fc60000000000 */
[----:B------:R-:W-:Y:S02]  /*03b0*/  IMAD R5, R2, R7, RZ ;  /* 0x0000000702057224 */ /* 0x000fe400078e02ff */
[----:B------:R-:W-:Y:S02]  /*03c0*/  IMAD.MOV.U32 R2, RZ, RZ, RZ ;  /* 0x000000ffff027224 */ /* 0x000fe400078e00ff */
[----:B------:R-:W-:Y:S02]  /*03d0*/  IMAD.MOV R0, RZ, RZ, -R8 ;  /* 0x000000ffff007224 */ /* 0x000fe400078e0a08 */
[----:B------:R-:W-:Y:S01]  /*03e0*/  IMAD.HI.U32 R2, R3, R5, R2 ;  /* 0x0000000503027227 */ /* 0x000fe200078e0002 */
[----:B------:R-:W-:-:S04]  /*03f0*/  SHF.R.U32.HI R3, RZ, 0x4, R44 ;  /* 0x00000004ff037819 */ /* 0x000fc8000001162c */
[----:B------:R-:W-:Y:S01]  /*0400*/  SGXT.U32 R3, R3, 0x4 ;  /* 0x000000040303781a */ /* 0x000fe20000000000 */
[----:B------:R-:W-:-:S03]  /*0410*/  IMAD.HI.U32 R2, R2, R9, RZ ;  /* 0x0000000902027227 */ /* 0x000fc600078e00ff */
[----:B------:R-:W-:Y:S01]  /*0420*/  LOP3.LUT R5, R3, 0x10, RZ, 0xfc, !PT ;  /* 0x0000001003057812 */ /* 0x000fe200078efcff */
[----:B------:R-:W-:-:S05]  /*0430*/  IMAD R0, R2, R0, R9 ;  /* 0x0000000002007224 */ /* 0x000fca00078e0209 */
[----:B------:R-:W-:-:S13]  /*0440*/  ISETP.GT.U32.AND P1, PT, R7, R0, PT ;  /* 0x000000000700720c */ /* 0x000fda0003f24070 */
[----:B------:R-:W-:Y:S02]  /*0450*/  @!P1 IMAD.IADD R0, R0, 0x1, -R7 ;  /* 0x0000000100009824 */ /* 0x000fe400078e0a07 */
[----:B------:R-:W-:Y:S01]  /*0460*/  @!P1 VIADD R2, R2, 0x1 ;  /* 0x0000000102029836 */ /* 0x000fe20000000000 */
[----:B------:R-:W-:Y:S02]  /*0470*/  ISETP.NE.AND P1, PT, R11, RZ, PT ;  /* 0x000000ff0b00720c */ /* 0x000fe40003f25270 */
[----:B------:R-:W-:Y:S02]  /*0480*/  ISETP.GE.U32.AND P0, PT, R0, R7, PT ;  /* 0x000000070000720c */ /* 0x000fe40003f06070 */
[----:B------:R-:W-:-:S04]  /*0490*/  LOP3.LUT R0, R4, R11, RZ, 0x3c, !PT ;  /* 0x0000000b04007212 */ /* 0x000fc800078e3cff */
[----:B------:R-:W-:-:S07]  /*04a0*/  ISETP.GE.AND P2, PT, R0, RZ, PT ;  /* 0x000000ff0000720c */ /* 0x000fce0003f46270 */
[----:B------:R-:W-:Y:S01]  /*04b0*/  @P0 VIADD R2, R2, 0x1 ;  /* 0x0000000102020836 */ /* 0x000fe20000000000 */
[----:B------:R-:W-:-:S05]  /*04c0*/  ISETP.GT.AND P0, PT, R206, 0x1f, PT ;  /* 0x0000001fce00780c */ /* 0x000fca0003f04270 */
[----:B------:R-:W-:Y:S01]  /*04d0*/  @!P2 IMAD.MOV R2, RZ, RZ, -R2 ;  /* 0x000000ffff02a224 */ /* 0x000fe200078e0a02 */
[----:B------:R-:W-:-:S05]  /*04e0*/  @!P1 LOP3.LUT R2, RZ, R11, RZ, 0x33, !PT ;  /* 0x0000000bff029212 */ /* 0x000fca00078e33ff */
[----:B------:R-:W-:Y:S02]  /*04f0*/  IMAD.MOV R0, RZ, RZ, -R2 ;  /* 0x000000ffff007224 */ /* 0x000fe400078e0a02 */
[----:B------:R-:W-:Y:S02]  /*0500*/  IMAD.SHL.U32 R125, R2, 0x200, RZ ;  /* 0x00000200027d7824 */ /* 0x000fe400078e00ff */
[----:B------:R-:W-:-:S05]  /*0510*/  IMAD R0, R11, R0, R4 ;  /* 0x000000000b007224 */ /* 0x000fca00078e0204 */
[----:B------:R-:W-:-:S05]  /*0520*/  IADD3 R0, R6, R0, RZ ;  /* 0x0000000006007210 */ /* 0x000fca0007ffe0ff */
[----:B------:R-:W-:Y:S01]  /*0530*/  IMAD R127, R0, 0x10, R127 ;  /* 0x00000010007f7824 */ /* 0x000fe200078e027f */
[----:B------:R-:W-:Y:S06]  /*0540*/  @P0 BRA `(.L_x_0) ;  /* 0x0000000000300947 */ /* 0x000fec0003800000 */
[----:B------:R-:W-:Y:S01]  /*0550*/  IMAD.SHL.U32 R44, R44, 0x20, RZ ;  /* 0x000000202c2c7824 */ /* 0x000fe200078e00ff */
[----:B------:R-:W-:Y:S01]  /*0560*/  CS2R R104, SRZ ;  /* 0x0000000000687805 */ /* 0x000fe2000001ff00 */
[----:B------:R-:W-:Y:S01]  /*0570*/  IMAD.SHL.U32 R202, R202, 0x10, RZ ;  /* 0x00000010caca7824 */ /* 0x000fe200078e00ff */
[----:B------:R-:W-:Y:S02]  /*0580*/  CS2R R106, SRZ ;  /* 0x00000000006a7805 */ /* 0x000fe4000001ff00 */
[----:B------:R-:W-:Y:S02]  /*0590*/  CS2R R12, SRZ ;  /* 0x00000000000c7805 */ /* 0x000fe4000001ff00 */
[----:B------:R-:W-:Y:S02]  /*05a0*/  CS2R R14, SRZ ;  /* 0x00000000000e7805 */ /* 0x000fe4000001ff00 */
[----:B------:R-:W-:Y:S02]  /*05b0*/  CS2R R8, SRZ ;  /* 0x0000000000087805 */ /* 0x000fe4000001ff00 */
[----:B------:R-:W-:-:S02]  /*05c0*/  CS2R R10, SRZ ;  /* 0x00000000000a7805 */ /* 0x000fc4000001ff00 */
[----:B------:R-:W-:Y:S02]  /*05d0*/  CS2R R4, SRZ ;  /* 0x0000000000047805 */ /* 0x000fe4000001ff00 */
[----:B------:R-:W-:Y:S02]  /*05e0*/  CS2R R6, SRZ ;  /* 0x0000000000067805 */ /* 0x000fe4000001ff00 */
[----:B------:R-:W-:Y:S01]  /*05f0*/  LOP3.LUT R209, R44, 0x60, RZ, 0xc0, !PT ;  /* 0x000000602cd17812 */ /* 0x000fe200078ec0ff */
[----:B------:R-:W-:Y:S06]  /*0600*/  BRA `(.L_x_1) ;  /* 0x0000006c00d87947 */ /* 0x000fec0003800000 */
.L_x_0:
[----:B------:R-:W-:Y:S01]  /*0610*/  IABS R10, R48 ;  /* 0x00000030000a7213 */ /* 0x000fe20000000000 */
[----:B------:R-:W0:Y:S01]  /*0620*/  LDC R210, c[0x0][0x238] ;  /* 0x00008e00ffd27b82 */ /* 0x000e220000000800 */
[----:B------:R-:W-:Y:S01]  /*0630*/  IABS R0, R49 ;  /* 0x0000003100007213 */ /* 0x000fe20000000000 */
[----:B------:R-:W-:Y:S01]  /*0640*/  ULDC.64 UR4, c[0x0][0x210] ;  /* 0x0000840000047ab9 */ /* 0x000fe20000000a00 */
[----:B------:R-:W1:Y:S01]  /*0650*/  I2F.RP R4, R10 ;  /* 0x0000000a00047306 */ /* 0x000e620000209400 */
[----:B------:R-:W-:Y:S01]  /*0660*/  IABS R43, R127 ;  /* 0x0000007f002b7213 */ /* 0x000fe20000000000 */
[----:B------:R-:W-:Y:S01]  /*0670*/  IMAD.SHL.U32 R44, R44, 0x20, RZ ;  /* 0x000000202c2c7824 */ /* 0x000fe200078e00ff */
[----:B------:R-:W-:Y:S02]  /*0680*/  CS2R R108, SRZ ;  /* 0x00000000006c7805 */ /* 0x000fe4000001ff00 */
[----:B------:R-:W-:Y:S02]  /*0690*/  CS2R R110, SRZ ;  /* 0x00000000006e7805 */ /* 0x000fe4000001ff00 */
[----:B------:R-:W-:-:S02]  /*06a0*/  CS2R R104, SRZ ;  /* 0x0000000000687805 */ /* 0x000fc4000001ff00 */
[----:B------:R-:W-:Y:S02]  /*06b0*/  CS2R R106, SRZ ;  /* 0x00000000006a7805 */ /* 0x000fe4000001ff00 */
[----:B------:R-:W-:Y:S01]  /*06c0*/  LOP3.LUT R209, R44, 0x60, RZ, 0xc0, !PT ;  /* 0x000000602cd17812 */ /* 0x000fe200078ec0ff */
[----:B------:R-:W2:Y:S08]  /*06d0*/  I2F.RP R2, R0 ;  /* 0x0000000000027306 */ /* 0x000eb00000209400 */
[----:B-1----:R-:W1:Y:S01]  /*06e0*/  MUFU.RCP R4, R4 ;  /* 0x0000000400047308 */ /* 0x002e620000001000 */
[----:B0-----:R-:W-:-:S02]  /*06f0*/  IMAD R217, R3, R210, RZ ;  /* 0x000000d203d97224 */ /* 0x001fc400078e02ff */
[----:B------:R-:W-:-:S05]  /*0700*/  IMAD R215, R5, R210, RZ ;  /* 0x000000d205d77224 */ /* 0x000fca00078e02ff */
[----:B--2---:R-:W0:Y:S01]  /*0710*/  MUFU.RCP R2, R2 ;  /* 0x0000000200027308 */ /* 0x004e220000001000 */
[----:B------:R-:W-:Y:S02]  /*0720*/  IMAD.SHL.U32 R210, R210, 0x20, RZ ;  /* 0x00000020d2d27824 */ /* 0x000fe400078e00ff */
[----:B-1----:R-:W-:-:S05]  /*0730*/  VIADD R8, R4, 0xffffffe ;  /* 0x0ffffffe04087836 */ /* 0x002fca0000000000 */
[----:B------:R1:W2:Y:S01]  /*0740*/  F2I.FTZ.U32.TRUNC.NTZ R9, R8 ;  /* 0x0000000800097305 */ /* 0x0002a2000021f000 */
[----:B0-----:R-:W-:Y:S01]  /*0750*/  VIADD R6, R2, 0xffffffe ;  /* 0x0ffffffe02067836 */ /* 0x001fe20000000000 */
[C---:B------:R-:W-:Y:S01]  /*0760*/  LEA.HI R2, R202.reuse, R125, RZ, 0x1b ;  /* 0x0000007dca027211 */ /* 0x040fe200078fd8ff */
[----:B------:R-:W-:-:S05]  /*0770*/  IMAD.SHL.U32 R202, R202, 0x10, RZ ;  /* 0x00000010caca7824 */ /* 0x000fca00078e00ff */
[----:B------:R0:W3:Y:S01]  /*0780*/  F2I.FTZ.U32.TRUNC.NTZ R7, R6 ;  /* 0x0000000600077305 */ /* 0x0000e2000021f000 */
[----:B-1----:R-:W-:Y:S01]  /*0790*/  IMAD.MOV.U32 R8, RZ, RZ, RZ ;  /* 0x000000ffff087224 */ /* 0x002fe200078e00ff */
[C---:B------:R-:W-:Y:S01]  /*07a0*/  IADD3 R32, R2.reuse, 0x160, RZ ;  /* 0x0000016002207810 */ /* 0x040fe20007ffe0ff */
[C---:B------:R-:W-:Y:S01]  /*07b0*/  VIADD R12, R2.reuse, 0x1f8 ;  /* 0x000001f8020c7836 */ /* 0x040fe20000000000 */
[C---:B------:R-:W-:Y:S01]  /*07c0*/  IADD3 R70, R2.reuse, 0x28, RZ ;  /* 0x0000002802467810 */ /* 0x040fe20007ffe0ff */
[----:B------:R-:W-:Y:S01]  /*07d0*/  VIADD R14, R2, 0x1f0 ;  /* 0x000001f0020e7836 */ /* 0x000fe20000000000 */
[----:B------:R-:W-:Y:S01]  /*07e0*/  IABS R103, R2 ;  /* 0x0000000200677213 */ /* 0x000fe20000000000 */
[----:B--2---:R-:W-:Y:S01]  /*07f0*/  IMAD.MOV R11, RZ, RZ, -R9 ;  /* 0x000000ffff0b7224 */ /* 0x004fe200078e0a09 */
[----:B------:R-:W-:Y:S01]  /*0800*/  ISETP.GE.AND P4, PT, R12, RZ, PT ;  /* 0x000000ff0c00720c */ /* 0x000fe20003f86270 */
[----:B0-----:R-:W-:Y:S01]  /*0810*/  IMAD.MOV.U32 R6, RZ, RZ, RZ ;  /* 0x000000ffff067224 */ /* 0x001fe200078e00ff */
[----:B------:R-:W-:Y:S01]  /*0820*/  IABS R93, R70 ;  /* 0x00000046005d7213 */ /* 0x000fe20000000000 */
[----:B------:R-:W-:-:S02]  /*0830*/  IMAD R11, R11, R10, RZ ;  /* 0x0000000a0b0b7224 */ /* 0x000fc400078e02ff */
[C---:B------:R-:W-:Y:S02]  /*0840*/  VIADD R15, R2.reuse, 0x1e8 ;  /* 0x000001e8020f7836 */ /* 0x040fe40000000000 */
[----:B------:R-:W-:Y:S01]  /*0850*/  IMAD.HI.U32 R9, R9, R11, R8 ;  /* 0x0000000b09097227 */ /* 0x000fe200078e0008 */
[----:B---3--:R-:W-:Y:S02]  /*0860*/  IADD3 R11, RZ, -R7, RZ ;  /* 0x80000007ff0b7210 */ /* 0x008fe40007ffe0ff */
[----:B------:R-:W-:Y:S01]  /*0870*/  IABS R8, R12 ;  /* 0x0000000c00087213 */ /* 0x000fe20000000000 */
[----:B------:R-:W-:Y:S01]  /*0880*/  VIADD R16, R2, 0x1e0 ;  /* 0x000001e002107836 */ /* 0x000fe20000000000 */
[----:B------:R-:W-:Y:S01]  /*0890*/  IABS R13, R15 ;  /* 0x0000000f000d7213 */ /* 0x000fe20000000000 */
[----:B------:R-:W-:-:S04]  /*08a0*/  IMAD.HI.U32 R9, R9, R43, RZ ;  /* 0x0000002b09097227 */ /* 0x000fc800078e00ff */
[----:B------:R-:W-:Y:S02]  /*08b0*/  IMAD.MOV R4, RZ, RZ, -R9 ;  /* 0x000000ffff047224 */ /* 0x000fe400078e0a09 */
[----:B------:R-:W-:Y:S01]  /*08c0*/  IMAD R9, R11, R0, RZ ;  /* 0x000000000b097224 */ /* 0x000fe200078e02ff */
[----:B------:R-:W-:Y:S01]  /*08d0*/  IABS R11, R14 ;  /* 0x0000000e000b7213 */ /* 0x000fe20000000000 */
[----:B------:R-:W-:Y:S02]  /*08e0*/  IMAD R43, R10, R4, R43 ;  /* 0x000000040a2b7224 */ /* 0x000fe400078e022b */
[----:B------:R-:W-:-:S03]  /*08f0*/  IMAD.HI.U32 R4, R7, R9, R6 ;  /* 0x0000000907047227 */ /* 0x000fc600078e0006 */
[----:B------:R-:W-:Y:S01]  /*0900*/  ISETP.GT.U32.AND P0, PT, R10, R43, PT ;  /* 0x0000002b0a00720c */ /* 0x000fe20003f04070 */
[----:B------:R-:W-:Y:S02]  /*0910*/  IMAD.MOV.U32 R9, RZ, RZ, R8 ;  /* 0x000000ffff097224 */ /* 0x000fe400078e0008 */
[----:B------:R-:W-:-:S04]  /*0920*/  IMAD.HI.U32 R7, R4, R11, RZ ;  /* 0x0000000b04077227 */ /* 0x000fc800078e00ff */
[----:B------:R-:W-:-:S04]  /*0930*/  IMAD.HI.U32 R6, R4, R9, RZ ;  /* 0x0000000904067227 */ /* 0x000fc800078e00ff */
[----:B------:R-:W-:Y:S02]  /*0940*/  IMAD.MOV R6, RZ, RZ, -R6 ;  /* 0x000000ffff067224 */ /* 0x000fe400078e0a06 */
[----:B------:R-:W-:Y:S01]  /*0950*/  @!P0 IADD3 R43, R43, -R10, RZ ;  /* 0x8000000a2b2b8210 */ /* 0x000fe20007ffe0ff */
[----:B------:R-:W-:Y:S01]  /*0960*/  IMAD.MOV R7, RZ, RZ, -R7 ;  /* 0x000000ffff077224 */ /* 0x000fe200078e0a07 */
[----:B------:R-:W-:Y:S01]  /*0970*/  ISETP.GE.AND P0, PT, R127, RZ, PT ;  /* 0x000000ff7f00720c */ /* 0x000fe20003f06270 */
[----:B------:R-:W-:Y:S01]  /*0980*/  IMAD R8, R0, R6, R9 ;  /* 0x0000000600087224 */ /* 0x000fe200078e0209 */
[----:B------:R-:W-:Y:S01]  /*0990*/  ISETP.GT.U32.AND P2, PT, R10, R43, PT ;  /* 0x0000002b0a00720c */ /* 0x000fe20003f44070 */
[----:B------:R-:W-:Y:S01]  /*09a0*/  IMAD R9, R0, R7, R11 ;  /* 0x0000000700097224 */ /* 0x000fe200078e020b */
[----:B------:R-:W-:Y:S01]  /*09b0*/  IABS R11, R16 ;  /* 0x00000010000b7213 */ /* 0x000fe20000000000 */
[----:B------:R-:W-:Y:S01]  /*09c0*/  IMAD.HI.U32 R6, R4, R13, RZ ;  /* 0x0000000d04067227 */ /* 0x000fe200078e00ff */
[----:B------:R-:W-:-:S02]  /*09d0*/  ISETP.GT.U32.AND P1, PT, R0, R8, PT ;  /* 0x000000080000720c */ /* 0x000fc40003f24070 */
[----:B------:R-:W-:Y:S01]  /*09e0*/  ISETP.GT.U32.AND P3, PT, R0, R9, PT ;  /* 0x000000090000720c */ /* 0x000fe20003f64070 */
[----:B------:R-:W-:Y:S02]  /*09f0*/  IMAD.MOV R6, RZ, RZ, -R6 ;  /* 0x000000ffff067224 */ /* 0x000fe400078e0a06 */
[----:B------:R-:W-:-:S04]  /*0a00*/  IMAD.HI.U32 R7, R4, R11, RZ ;  /* 0x0000000b04077227 */ /* 0x000fc800078e00ff */
[----:B------:R-:W-:Y:S01]  /*0a10*/  @!P2 IMAD.IADD R43, R43, 0x1, -R10 ;  /* 0x000000012b2ba824 */ /* 0x000fe200078e0a0a */
[----:B------:R-:W-:Y:S01]  /*0a20*/  ISETP.NE.AND P2, PT, R48, RZ, PT ;  /* 0x000000ff3000720c */ /* 0x000fe20003f45270 */
[----:B------:R-:W-:Y:S02]  /*0a30*/  IMAD R6, R0, R6, R13 ;  /* 0x0000000600067224 */ /* 0x000fe400078e020d */
[----:B------:R-:W-:Y:S02]  /*0a40*/  @!P1 IMAD.IADD R8, R8, 0x1, -R0 ;  /* 0x0000000108089824 */ /* 0x000fe400078e0a00 */
[----:B------:R-:W-:Y:S01]  /*0a50*/  IMAD.MOV R7, RZ, RZ, -R7 ;  /* 0x000000ffff077224 */ /* 0x000fe200078e0a07 */
[----:B------:R-:W-:Y:S01]  /*0a60*/  ISETP.GT.U32.AND P1, PT, R0, R6, PT ;  /* 0x000000060000720c */ /* 0x000fe20003f24070 */
[----:B------:R-:W-:Y:S01]  /*0a70*/  VIADD R12, R2, 0x1d8 ;  /* 0x000001d8020c7836 */ /* 0x000fe20000000000 */
[C---:B------:R-:W-:Y:S01]  /*0a80*/  ISETP.GT.U32.AND P6, PT, R0.reuse, R8, PT ;  /* 0x000000080000720c */ /* 0x040fe20003fc4070 */
[----:B------:R-:W-:-:S02]  /*0a90*/  IMAD R7, R0, R7, R11 ;  /* 0x0000000700077224 */ /* 0x000fc400078e020b */
[----:B------:R-:W-:Y:S01]  /*0aa0*/  @!P0 IMAD.MOV R43, RZ, RZ, -R43 ;  /* 0x000000ffff2b8224 */ /* 0x000fe200078e0a2b */
[----:B------:R-:W-:Y:S01]  /*0ab0*/  IABS R13, R12 ;  /* 0x0000000c000d7213 */ /* 0x000fe20000000000 */
[--C-:B------:R-:W-:Y:S01]  /*0ac0*/  @!P3 IMAD.IADD R9, R9, 0x1, -R0.reuse ;  /* 0x000000010909b824 */ /* 0x100fe200078e0a00 */
[----:B------:R-:W-:Y:S01]  /*0ad0*/  @!P2 LOP3.LUT R43, RZ, R48, RZ, 0x33, !PT ;  /* 0x00000030ff2ba212 */ /* 0x000fe200078e33ff */
[----:B------:R-:W-:Y:S01]  /*0ae0*/  VIADD R21, R2, 0x1b8 ;  /* 0x000001b802157836 */ /* 0x000fe20000000000 */
[----:B------:R-:W-:Y:S01]  /*0af0*/  ISETP.GE.AND P2, PT, R16, RZ, PT ;  /* 0x000000ff1000720c */ /* 0x000fe20003f46270 */
[----:B------:R-:W-:Y:S01]  /*0b00*/  VIADD R16, R2, 0x1d0 ;  /* 0x000001d002107836 */ /* 0x000fe20000000000 */
[----:B------:R-:W-:Y:S01]  /*0b10*/  ISETP.GT.U32.AND P5, PT, R0, R9, PT ;  /* 0x000000090000720c */ /* 0x000fe20003fa4070 */
[----:B------:R-:W-:Y:S01]  /*0b20*/  IMAD.HI.U32 R10, R4, R13, RZ ;  /* 0x0000000d040a7227 */ /* 0x000fe200078e00ff */
[----:B------:R-:W-:Y:S02]  /*0b30*/  ISETP.GE.AND P3, PT, R15, RZ, PT ;  /* 0x000000ff0f00720c */ /* 0x000fe40003f66270 */
[----:B------:R-:W-:Y:S01]  /*0b40*/  @!P6 IADD3 R8, R8, -R0, RZ ;  /* 0x800000000808e210 */ /* 0x000fe20007ffe0ff */
[----:B------:R-:W-:Y:S01]  /*0b50*/  @!P1 IMAD.IADD R6, R6, 0x1, -R0 ;  /* 0x0000000106069824 */ /* 0x000fe200078e0a00 */
[----:B------:R-:W-:Y:S01]  /*0b60*/  ISETP.GT.U32.AND P6, PT, R0, R7, PT ;  /* 0x000000070000720c */ /* 0x000fe20003fc4070 */
[----:B------:R-:W-:Y:S01]  /*0b70*/  IMAD.MOV R10, RZ, RZ, -R10 ;  /* 0x000000ffff0a7224 */ /* 0x000fe200078e0a0a */
[----:B------:R-:W-:Y:S01]  /*0b80*/  IABS R11, R16 ;  /* 0x00000010000b7213 */ /* 0x000fe20000000000 */
[----:B------:R-:W-:Y:S01]  /*0b90*/  VIADD R18, R2, 0x1c8 ;  /* 0x000001c802127836 */ /* 0x000fe20000000000 */
[C---:B------:R-:W-:Y:S01]  /*0ba0*/  ISETP.GT.U32.AND P1, PT, R0.reuse, R6, PT ;  /* 0x000000060000720c */ /* 0x040fe20003f24070 */
[----:B------:R-:W-:Y:S01]  /*0bb0*/  IMAD R10, R0, R10, R13 ;  /* 0x0000000a000a7224 */ /* 0x000fe200078e020d */
[----:B------:R-:W-:Y:S01]  /*0bc0*/  IABS R19, R21 ;  /* 0x0000001500137213 */ /* 0x000fe20000000000 */
[----:B------:R-:W-:Y:S01]  /*0bd0*/  IMAD.MOV.U32 R13, RZ, RZ, R11 ;  /* 0x000000ffff0d7224 */ /* 0x000fe200078e000b */
[----:B------:R-:W-:Y:S01]  /*0be0*/  IABS R15, R18 ;  /* 0x00000012000f7213 */ /* 0x000fe20000000000 */
[----:B------:R-:W-:Y:S01]  /*0bf0*/  VIADD R20, R2, 0x1c0 ;  /* 0x000001c002147836 */ /* 0x000fe20000000000 */
[----:B------:R-:W-:Y:S01]  /*0c00*/  ISETP.GE.AND P0, PT, R14, RZ, PT ;  /* 0x000000ff0e00720c */ /* 0x000fe20003f06270 */
[----:B------:R-:W-:-:S02]  /*0c10*/  IMAD.HI.U32 R11, R4, R13, RZ ;  /* 0x0000000d040b7227 */ /* 0x000fc400078e00ff */
[----:B------:R-:W-:Y:S02]  /*0c20*/  @!P6 IADD3 R7, R7, -R0, RZ ;  /* 0x800000000707e210 */ /* 0x000fe40007ffe0ff */
[----:B------:R-:W-:Y:S01]  /*0c30*/  IMAD.MOV R11, RZ, RZ, -R11 ;  /* 0x000000ffff0b7224 */ /* 0x000fe200078e0a0b */
[----:B------:R-:W-:Y:S01]  /*0c40*/  IABS R17, R20 ;  /* 0x0000001400117213 */ /* 0x000fe20000000000 */
[--C-:B------:R-:W-:Y:S01]  /*0c50*/  @!P1 IMAD.IADD R6, R6, 0x1, -R0.reuse ;  /* 0x0000000106069824 */ /* 0x100fe200078e0a00 */
[C---:B------:R-:W-:Y:S01]  /*0c60*/  ISETP.GT.U32.AND P6, PT, R0.reuse, R7, PT ;  /* 0x000000070000720c */ /* 0x040fe20003fc4070 */
[C---:B------:R-:W-:Y:S01]  /*0c70*/  IMAD R11, R0.reuse, R11, R13 ;  /* 0x0000000b000b7224 */ /* 0x040fe200078e020d */
[----:B------:R-:W-:Y:S01]  /*0c80*/  ISETP.GT.U32.AND P1, PT, R0, R10, PT ;  /* 0x0000000a0000720c */ /* 0x000fe20003f24070 */
[----:B------:R-:W-:Y:S01]  /*0c90*/  @!P5 IMAD.IADD R9, R9, 0x1, -R0 ;  /* 0x000000010909d824 */ /* 0x000fe200078e0a00 */
[----:B------:R-:W-:Y:S01]  /*0ca0*/  ISETP.GE.AND P5, PT, R12, RZ, PT ;  /* 0x000000ff0c00720c */ /* 0x000fe20003fa6270 */
[----:B------:R-:W-:-:S04]  /*0cb0*/  IMAD.HI.U32 R14, R4, R19, RZ ;  /* 0x00000013040e7227 */ /* 0x000fc800078e00ff */
[----:B------:R-:W-:-:S04]  /*0cc0*/  IMAD.HI.U32 R12, R4, R15, RZ ;  /* 0x0000000f040c7227 */ /* 0x000fc800078e00ff */
[--C-:B------:R-:W-:Y:S01]  /*0cd0*/  @!P6 IMAD.IADD R7, R7, 0x1, -R0.reuse ;  /* 0x000000010707e824 */ /* 0x100fe200078e0a00 */
[----:B------:R-:W-:Y:S01]  /*0ce0*/  ISETP.GT.U32.AND P6, PT, R0, R11, PT ;  /* 0x0000000b0000720c */ /* 0x000fe20003fc4070 */
[----:B------:R-:W-:Y:S01]  /*0cf0*/  @!P1 IMAD.IADD R10, R10, 0x1, -R0 ;  /* 0x000000010a0a9824 */ /* 0x000fe200078e0a00 */
[----:B------:R-:W-:Y:S01]  /*0d00*/  ISETP.GE.AND P1, PT, R16, RZ, PT ;  /* 0x000000ff1000720c */ /* 0x000fe20003f26270 */
[----:B------:R-:W-:Y:S02]  /*0d10*/  IMAD.MOV R14, RZ, RZ, -R14 ;  /* 0x000000ffff0e7224 */ /* 0x000fe400078e0a0e */
[----:B------:R-:W-:Y:S02]  /*0d20*/  VIADD R22, R2, 0x1b0 ;  /* 0x000001b002167836 */ /* 0x000fe40000000000 */
[----:B------:R-:W-:-:S04]  /*0d30*/  IMAD.HI.U32 R13, R4, R17, RZ ;  /* 0x00000011040d7227 */ /* 0x000fc800078e00ff */
[----:B------:R-:W-:Y:S02]  /*0d40*/  IMAD.MOV R12, RZ, RZ, -R12 ;  /* 0x000000ffff0c7224 */ /* 0x000fe400078e0a0c */
[----:B------:R-:W-:Y:S01]  /*0d50*/  @!P6 IMAD.IADD R11, R11, 0x1, -R0 ;  /* 0x000000010b0be824 */ /* 0x000fe200078e0a00 */
[C---:B------:R-:W-:Y:S01]  /*0d60*/  ISETP.GT.U32.AND P6, PT, R0.reuse, R10, PT ;  /* 0x0000000a0000720c */ /* 0x040fe20003fc4070 */
[C---:B------:R-:W-:Y:S02]  /*0d70*/  IMAD R14, R0.reuse, R14, R19 ;  /* 0x0000000e000e7224 */ /* 0x040fe400078e0213 */
[----:B------:R-:W-:Y:S02]  /*0d80*/  IMAD.MOV R13, RZ, RZ, -R13 ;  /* 0x000000ffff0d7224 */ /* 0x000fe400078e0a0d */
[C---:B------:R-:W-:Y:S01]  /*0d90*/  IMAD R12, R0.reuse, R12, R15 ;  /* 0x0000000c000c7224 */ /* 0x040fe200078e020f */
[----:B------:R-:W-:Y:S01]  /*0da0*/  IABS R15, R22 ;  /* 0x00000016000f7213 */ /* 0x000fe20000000000 */
[----:B------:R-:W-:-:S02]  /*0db0*/  IMAD R13, R0, R13, R17 ;  /* 0x0000000d000d7224 */ /* 0x000fc400078e0211 */
[----:B------:R-:W-:Y:S01]  /*0dc0*/  @!P2 IMAD.MOV R7, RZ, RZ, -R7 ;  /* 0x000000ffff07a224 */ /* 0x000fe200078e0a07 */
[----:B------:R-:W-:Y:S01]  /*0dd0*/  MOV R17, R15 ;  /* 0x0000000f00117202 */ /* 0x000fe20000000f00 */
[----:B------:R-:W-:Y:S01]  /*0de0*/  @!P0 IMAD.MOV R9, RZ, RZ, -R9 ;  /* 0x000000ffff098224 */ /* 0x000fe200078e0a09 */
[----:B------:R-:W-:Y:S01]  /*0df0*/  ISETP.GE.AND P2, PT, R18, RZ, PT ;  /* 0x000000ff1200720c */ /* 0x000fe20003f46270 */
[----:B------:R-:W-:Y:S01]  /*0e00*/  @!P6 IMAD.IADD R10, R10, 0x1, -R0 ;  /* 0x000000010a0ae824 */ /* 0x000fe200078e0a00 */
[----:B------:R-:W-:Y:S01]  /*0e10*/  ISETP.GT.U32.AND P6, PT, R0, R14, PT ;  /* 0x0000000e0000720c */ /* 0x000fe20003fc4070 */
[----:B------:R-:W-:Y:S01]  /*0e20*/  VIADD R18, R2, 0x1a8 ;  /* 0x000001a802127836 */ /* 0x000fe20000000000 */
[----:B------:R-:W-:Y:S01]  /*0e30*/  ISETP.GT.U32.AND P0, PT, R0, R11, PT ;  /* 0x0000000b0000720c */ /* 0x000fe20003f04070 */
[----:B------:R-:W-:-:S03]  /*0e40*/  IMAD.HI.U32 R15, R4, R17, RZ ;  /* 0x00000011040f7227 */ /* 0x000fc600078e00ff */
[----:B------:R-:W-:Y:S01]  /*0e50*/  IABS R16, R18 ;  /* 0x0000001200107213 */ /* 0x000fe20000000000 */
[----:B------:R-:W-:Y:S01]  /*0e60*/  @!P4 IMAD.MOV R8, RZ, RZ, -R8 ;  /* 0x000000ffff08c224 */ /* 0x000fe200078e0a08 */
[C---:B------:R-:W-:Y:S01]  /*0e70*/  ISETP.GT.U32.AND P4, PT, R0.reuse, R12, PT ;  /* 0x0000000c0000720c */ /* 0x040fe20003f84070 */
[----:B------:R-:W-:Y:S02]  /*0e80*/  IMAD.MOV R15, RZ, RZ, -R15 ;  /* 0x000000ffff0f7224 */ /* 0x000fe400078e0a0f */
[----:B------:R-:W-:Y:S01]  /*0e90*/  @!P3 IMAD.MOV R6, RZ, RZ, -R6 ;  /* 0x000000ffff06b224 */ /* 0x000fe200078e0a06 */
[----:B------:R-:W-:Y:S01]  /*0ea0*/  ISETP.GT.U32.AND P3, PT, R0, R13, PT ;  /* 0x0000000d0000720c */ /* 0x000fe20003f64070 */
[----:B------:R-:W-:Y:S02]  /*0eb0*/  @!P6 IMAD.IADD R14, R14, 0x1, -R0 ;  /* 0x000000010e0ee824 */ /* 0x000fe400078e0a00 */
[C---:B------:R-:W-:Y:S01]  /*0ec0*/  IMAD R15, R0.reuse, R15, R17 ;  /* 0x0000000f000f7224 */ /* 0x040fe200078e0211 */
[----:B------:R-:W-:Y:S01]  /*0ed0*/  @!P0 IADD3 R11, R11, -R0, RZ ;  /* 0x800000000b0b8210 */ /* 0x000fe20007ffe0ff */
[----:B------:R-:W-:Y:S01]  /*0ee0*/  IMAD.MOV.U32 R17, RZ, RZ, R16 ;  /* 0x000000ffff117224 */ /* 0x000fe200078e0010 */
[----:B------:R-:W-:Y:S01]  /*0ef0*/  ISETP.GT.U32.AND P6, PT, R0, R14, PT ;  /* 0x0000000e0000720c */ /* 0x000fe20003fc4070 */
[----:B------:R-:W-:Y:S01]  /*0f00*/  @!P5 IMAD.MOV R10, RZ, RZ, -R10 ;  /* 0x000000ffff0ad224 */ /* 0x000fe200078e0a0a */
[----:B------:R-:W-:Y:S01]  /*0f10*/  ISETP.GE.AND P0, PT, R20, RZ, PT ;  /* 0x000000ff1400720c */ /* 0x000fe20003f06270 */
[----:B------:R-:W-:-:S04]  /*0f20*/  IMAD.HI.U32 R16, R4, R17, RZ ;  /* 0x0000001104107227 */ /* 0x000fc800078e00ff */
[----:B------:R-:W-:Y:S01]  /*0f30*/  @!P4 IMAD.IADD R12, R12, 0x1, -R0 ;  /* 0x000000010c0cc824 */ /* 0x000fe200078e0a00 */
[----:B------:R-:W-:Y:S01]  /*0f40*/  ISETP.GE.AND P4, PT, R21, RZ, PT ;  /* 0x000000ff1500720c */ /* 0x000fe20003f86270 */
[----:B------:R-:W-:Y:S02]  /*0f50*/  VIADD R20, R2, 0x1a0 ;  /* 0x000001a002147836 */ /* 0x000fe40000000000 */
[----:B------:R-:W-:Y:S02]  /*0f60*/  IMAD.MOV R16, RZ, RZ, -R16 ;  /* 0x000000ffff107224 */ /* 0x000fe400078e0a10 */
[--C-:B------:R-:W-:Y:S01]  /*0f70*/  @!P3 IMAD.IADD R13, R13, 0x1, -R0.reuse ;  /* 0x000000010d0db824 */ /* 0x100fe200078e0a00 */
[C---:B------:R-:W-:Y:S01]  /*0f80*/  ISETP.GT.U32.AND P3, PT, R0.reuse, R12, PT ;  /* 0x0000000c0000720c */ /* 0x040fe20003f64070 */
[----:B------:R-:W-:Y:S01]  /*0f90*/  @!P1 IMAD.MOV R11, RZ, RZ, -R11 ;  /* 0x000000ffff0b9224 */ /* 0x000fe200078e0a0b */
[----:B------:R-:W-:Y:S01]  /*0fa0*/  IABS R19, R20 ;  /* 0x0000001400137213 */ /* 0x000fe20000000000 */
[C---:B------:R-:W-:Y:S01]  /*0fb0*/  IMAD R16, R0.reuse, R16, R17 ;  /* 0x0000001000107224 */ /* 0x040fe200078e0211 */
[----:B------:R-:W-:Y:S01]  /*0fc0*/  ISETP.GT.U32.AND P1, PT, R0, R15, PT ;  /* 0x0000000f0000720c */ /* 0x000fe20003f24070 */
[----:B------:R-:W-:Y:S01]  /*0fd0*/  @!P6 IMAD.IADD R14, R14, 0x1, -R0 ;  /* 0x000000010e0ee824 */ /* 0x000fe200078e0a00 */
[----:B------:R-:W-:Y:S01]  /*0fe0*/  ISETP.GT.U32.AND P5, PT, R0, R13, PT ;  /* 0x0000000d0000720c */ /* 0x000fe20003fa4070 */
[----:B------:R-:W-:Y:S01]  /*0ff0*/  IMAD.HI.U32 R17, R4, R19, RZ ;  /* 0x0000001304117227 */ /* 0x000fe200078e00ff */
[----:B------:R-:W-:-:S03]  /*1000*/  ISETP.GT.U32.AND P6, PT, R0, R16, PT ;  /* 0x000000100000720c */ /* 0x000fc60003fc4070 */
[----:B------:R-:W-:Y:S02]  /*1010*/  IMAD.MOV R17, RZ, RZ, -R17 ;  /* 0x000000ffff117224 */ /* 0x000fe400078e0a11 */
[----:B------:R-:W-:Y:S01]  /*1020*/  @!P3 IADD3 R12, R12, -R0, RZ ;  /* 0x800000000c0cb210 */ /* 0x000fe20007ffe0ff */
[----:B------:R-:W-:Y:S01]  /*1030*/  VIADD R26, R2, 0x188 ;  /* 0x00000188021a7836 */ /* 0x000fe20000000000 */
[----:B------:R-:W-:Y:S01]  /*1040*/  ISETP.GE.AND P3, PT, R22, RZ, PT ;  /* 0x000000ff1600720c */ /* 0x000fe20003f66270 */
[----:B------:R-:W-:Y:S01]  /*1050*/  IMAD R17, R0, R17, R19 ;  /* 0x0000001100117224 */ /* 0x000fe200078e0213 */
[----:B------:R-:W-:Y:S01]  /*1060*/  @!P2 IADD3 R12, -R12, RZ, RZ ;  /* 0x000000ff0c0ca210 */ /* 0x000fe20007ffe1ff */
[--C-:B------:R-:W-:Y:S01]  /*1070*/  @!P1 IMAD.IADD R15, R15, 0x1, -R0.reuse ;  /* 0x000000010f0f9824 */ /* 0x100fe200078e0a00 */
[----:B------:R-:W-:Y:S01]  /*1080*/  IABS R25, R26 ;  /* 0x0000001a00197213 */ /* 0x000fe20000000000 */
[----:B------:R-:W-:Y:S01]  /*1090*/  VIADD R22, R2, 0x198 ;  /* 0x0000019802167836 */ /* 0x000fe20000000000 */
[----:B------:R-:W-:Y:S01]  /*10a0*/  ISETP.GT.U32.AND P2, PT, R0, R17, PT ;  /* 0x000000110000720c */ /* 0x000fe20003f44070 */
[--C-:B------:R-:W-:Y:S01]  /*10b0*/  @!P6 IMAD.IADD R16, R16, 0x1, -R0.reuse ;  /* 0x000000011010e824 */ /* 0x100fe200078e0a00 */
[----:B------:R-:W-:Y:S01]  /*10c0*/  ISETP.GT.U32.AND P6, PT, R0, R15, PT ;  /* 0x0000000f0000720c */ /* 0x000fe20003fc4070 */
[----:B------:R-:W-:Y:S01]  /*10d0*/  @!P5 IMAD.IADD R13, R13, 0x1, -R0 ;  /* 0x000000010d0dd824 */ /* 0x000fe200078e0a00 */
[----:B------:R-:W-:Y:S01]  /*10e0*/  IABS R21, R22 ;  /* 0x0000001600157213 */ /* 0x000fe20000000000 */
[----:B------:R-:W-:Y:S01]  /*10f0*/  VIADD R24, R2, 0x190 ;  /* 0x0000019002187836 */ /* 0x000fe20000000000 */
[----:B------:R-:W-:Y:S01]  /*1100*/  ISETP.GE.AND P5, PT, R18, RZ, PT ;  /* 0x000000ff1200720c */ /* 0x000fe20003fa6270 */
[----:B------:R-:W-:Y:S01]  /*1110*/  @!P0 IMAD.MOV R13, RZ, RZ, -R13 ;  /* 0x000000ffff0d8224 */ /* 0x000fe200078e0a0d */
[----:B------:R-:W-:Y:S01]  /*1120*/  ISETP.GE.AND P1, PT, R20, RZ, PT ;  /* 0x000000ff1400720c */ /* 0x000fe20003f26270 */
[----:B------:R-:W-:Y:S01]  /*1130*/  IMAD.HI.U32 R18, R4, R21, RZ ;  /* 0x0000001504127227 */ /* 0x000fe200078e00ff */
[----:B------:R-:W-:-:S02]  /*1140*/  IABS R23, R24 ;  /* 0x0000001800177213 */ /* 0x000fc40000000000 */
[----:B------:R-:W-:Y:S01]  /*1150*/  ISETP.GT.U32.AND P0, PT, R0, R16, PT ;  /* 0x000000100000720c */ /* 0x000fe20003f04070 */
[--C-:B------:R-:W-:Y:S01]  /*1160*/  @!P2 IMAD.IADD R17, R17, 0x1, -R0.reuse ;  /* 0x000000011111a824 */ /* 0x100fe200078e0a00 */
[----:B------:R-:W-:Y:S01]  /*1170*/  ISETP.GE.AND P2, PT, R26, RZ, PT ;  /* 0x000000ff1a00720c */ /* 0x000fe20003f46270 */
[----:B------:R-:W-:Y:S02]  /*1180*/  @!P6 IMAD.IADD R15, R15, 0x1, -R0 ;  /* 0x000000010f0fe824 */ /* 0x000fe400078e0a00 */
[----:B------:R-:W-:Y:S02]  /*1190*/  IMAD.MOV R18, RZ, RZ, -R18 ;  /* 0x000000ffff127224 */ /* 0x000fe400078e0a12 */
[----:B------:R-:W-:Y:S01]  /*11a0*/  @!P3 IMAD.MOV R15, RZ, RZ, -R15 ;  /* 0x000000ffff0fb224 */ /* 0x000fe200078e0a0f */
[----:B------:R-:W-:Y:S01]  /*11b0*/  ISETP.GT.U32.AND P3, PT, R0, R17, PT ;  /* 0x000000110000720c */ /* 0x000fe20003f64070 */
[----:B------:R-:W-:-:S04]  /*11c0*/  IMAD.HI.U32 R20, R4, R25, RZ ;  /* 0x0000001904147227 */ /* 0x000fc800078e00ff */
[----:B------:R-:W-:Y:S02]  /*11d0*/  IMAD R18, R0, R18, R21 ;  /* 0x0000001200127224 */ /* 0x000fe400078e0215 */
[----:B------:R-:W-:Y:S02]  /*11e0*/  IMAD.MOV R20, RZ, RZ, -R20 ;  /* 0x000000ffff147224 */ /* 0x000fe400078e0a14 */
[----:B------:R-:W-:Y:S01]  /*11f0*/  IMAD.HI.U32 R19, R4, R23, RZ ;  /* 0x0000001704137227 */ /* 0x000fe200078e00ff */
[----:B------:R-:W-:-:S03]  /*1200*/  ISETP.GT.U32.AND P6, PT, R0, R18, PT ;  /* 0x000000120000720c */ /* 0x000fc60003fc4070 */
[----:B------:R-:W-:Y:S02]  /*1210*/  IMAD R20, R0, R20, R25 ;  /* 0x0000001400147224 */ /* 0x000fe400078e0219 */
[----:B------:R-:W-:Y:S01]  /*1220*/  @!P4 IMAD.MOV R14, RZ, RZ, -R14 ;  /* 0x000000ffff0ec224 */ /* 0x000fe200078e0a0e */
[----:B------:R-:W-:Y:S01]  /*1230*/  ISETP.GE.AND P4, PT, R22, RZ, PT ;  /* 0x000000ff1600720c */ /* 0x000fe20003f86270 */
[----:B------:R-:W-:Y:S01]  /*1240*/  IMAD.MOV R19, RZ, RZ, -R19 ;  /* 0x000000ffff137224 */ /* 0x000fe200078e0a13 */
[----:B------:R-:W-:Y:S01]  /*1250*/  IADD3 R22, R2, 0x180, RZ ;  /* 0x0000018002167810 */ /* 0x000fe20007ffe0ff */
[--C-:B------:R-:W-:Y:S01]  /*1260*/  @!P3 IMAD.IADD R17, R17, 0x1, -R0.reuse ;  /* 0x000000011111b824 */ /* 0x100fe200078e0a00 */
[----:B------:R-:W-:Y:S01]  /*1270*/  ISETP.GT.U32.AND P3, PT, R0, R20, PT ;  /* 0x000000140000720c */ /* 0x000fe20003f64070 */
[----:B------:R-:W-:Y:S01]  /*1280*/  @!P0 IMAD.IADD R16, R16, 0x1, -R0 ;  /* 0x0000000110108824 */ /* 0x000fe200078e0a00 */
[----:B------:R-:W-:Y:S01]  /*1290*/  ISETP.GE.AND P0, PT, R24, RZ, PT ;  /* 0x000000ff1800720c */ /* 0x000fe20003f06270 */
[----:B------:R-:W-:Y:S01]  /*12a0*/  IMAD R19, R0, R19, R23 ;  /* 0x0000001300137224 */ /* 0x000fe200078e0217 */
[----:B------:R-:W-:Y:S01]  /*12b0*/  IABS R23, R22 ;  /* 0x0000001600177213 */ /* 0x000fe20000000000 */
[----:B------:R-:W-:-:S02]  /*12c0*/  @!P5 IMAD.MOV R16, RZ, RZ, -R16 ;  /* 0x000000ffff10d224 */ /* 0x000fc400078e0a10 */
[----:B------:R-:W-:Y:S01]  /*12d0*/  @!P6 IMAD.IADD R18, R18, 0x1, -R0 ;  /* 0x000000011212e824 */ /* 0x000fe200078e0a00 */
[----:B------:R-:W-:Y:S01]  /*12e0*/  ISETP.GT.U32.AND P5, PT, R0, R19, PT ;  /* 0x000000130000720c */ /* 0x000fe20003fa4070 */
[----:B------:R-:W-:-:S03]  /*12f0*/  IMAD.HI.U32 R21, R4, R23, RZ ;  /* 0x0000001704157227 */ /* 0x000fc600078e00ff */
[----:B------:R-:W-:Y:S01]  /*1300*/  ISETP.GT.U32.AND P6, PT, R0, R18, PT ;  /* 0x000000120000720c */ /* 0x000fe20003fc4070 */
[----:B------:R-:W-:Y:S02]  /*1310*/  VIADD R30, R2, 0x168 ;  /* 0x00000168021e7836 */ /* 0x000fe40000000000 */
[--C-:B------:R-:W-:Y:S02]  /*1320*/  @!P3 IMAD.IADD R20, R20, 0x1, -R0.reuse ;  /* 0x000000011414b824 */ /* 0x100fe400078e0a00 */
[----:B------:R-:W-:Y:S01]  /*1330*/  IMAD.MOV R21, RZ, RZ, -R21 ;  /* 0x000000ffff157224 */ /* 0x000fe200078e0a15 */
[----:B------:R-:W-:Y:S01]  /*1340*/  IABS R29, R30 ;  /* 0x0000001e001d7213 */ /* 0x000fe20000000000 */
[----:B------:R-:W-:Y:S01]  /*1350*/  VIADD R26, R2, 0x178 ;  /* 0x00000178021a7836 */ /* 0x000fe20000000000 */
[C---:B------:R-:W-:Y:S01]  /*1360*/  ISETP.GT.U32.AND P3, PT, R0.reuse, R20, PT ;  /* 0x000000140000720c */ /* 0x040fe20003f64070 */
[----:B------:R-:W-:Y:S02]  /*1370*/  IMAD R21, R0, R21, R23 ;  /* 0x0000001500157224 */ /* 0x000fe400078e0217 */
[----:B------:R-:W-:Y:S01]  /*1380*/  @!P5 IMAD.IADD R19, R19, 0x1, -R0 ;  /* 0x000000011313d824 */ /* 0x000fe200078e0a00 */
[----:B------:R-:W-:Y:S01]  /*1390*/  IABS R25, R26 ;  /* 0x0000001a00197213 */ /* 0x000fe20000000000 */
[----:B------:R-:W-:Y:S01]  /*13a0*/  VIADD R28, R2, 0x170 ;  /* 0x00000170021c7836 */ /* 0x000fe20000000000 */
[----:B------:R-:W-:Y:S01]  /*13b0*/  ISETP.GT.U32.AND P5, PT, R0, R21, PT ;  /* 0x000000150000720c */ /* 0x000fe20003fa4070 */
[----:B------:R-:W-:Y:S01]  /*13c0*/  IMAD.HI.U32 R24, R4, R29, RZ ;  /* 0x0000001d04187227 */ /* 0x000fe200078e00ff */
[----:B------:R-:W-:-:S02]  /*13d0*/  @!P6 IADD3 R18, R18, -R0, RZ ;  /* 0x800000001212e210 */ /* 0x000fc40007ffe0ff */
[----:B------:R-:W-:Y:S01]  /*13e0*/  ISETP.GE.AND P6, PT, R22, RZ, PT ;  /* 0x000000ff1600720c */ /* 0x000fe20003fc6270 */
[----:B------:R-:W-:Y:S01]  /*13f0*/  @!P1 IMAD.MOV R17, RZ, RZ, -R17 ;  /* 0x000000ffff119224 */ /* 0x000fe200078e0a11 */
[----:B------:R-:W-:Y:S01]  /*1400*/  ISETP.GT.U32.AND P1, PT, R0, R19, PT ;  /* 0x000000130000720c */ /* 0x000fe20003f24070 */
[----:B------:R-:W-:Y:S01]  /*1410*/  IMAD.MOV R24, RZ, RZ, -R24 ;  /* 0x000000ffff187224 */ /* 0x000fe200078e0a18 */
[----:B------:R-:W-:Y:S01]  /*1420*/  IABS R27, R28 ;  /* 0x0000001c001b7213 */ /* 0x000fe20000000000 */
[----:B------:R-:W-:-:S04]  /*1430*/  IMAD.HI.U32 R22, R4, R25, RZ ;  /* 0x0000001904167227 */ /* 0x000fc800078e00ff */
[----:B------:R-:W-:Y:S02]  /*1440*/  IMAD R24, R0, R24, R29 ;  /* 0x0000001800187224 */ /* 0x000fe400078e021d */
[----:B------:R-:W-:Y:S02]  /*1450*/  @!P3 IMAD.IADD R20, R20, 0x1, -R0 ;  /* 0x000000011414b824 */ /* 0x000fe400078e0a00 */
[----:B------:R-:W-:Y:S02]  /*1460*/  IMAD.MOV R22, RZ, RZ, -R22 ;  /* 0x000000ffff167224 */ /* 0x000fe400078e0a16 */
[----:B------:R-:W-:-:S04]  /*1470*/  IMAD.HI.U32 R23, R4, R27, RZ ;  /* 0x0000001b04177227 */ /* 0x000fc800078e00ff */
[----:B------:R-:W-:Y:S01]  /*1480*/  @!P2 IMAD.MOV R20, RZ, RZ, -R20 ;  /* 0x000000ffff14a224 */ /* 0x000fe200078e0a14 */
[C---:B------:R-:W-:Y:S01]  /*1490*/  ISETP.GT.U32.AND P2, PT, R0.reuse, R24, PT ;  /* 0x000000180000720c */ /* 0x040fe20003f44070 */
[C---:B------:R-:W-:Y:S02]  /*14a0*/  IMAD R22, R0.reuse, R22, R25 ;  /* 0x0000001600167224 */ /* 0x040fe400078e0219 */
[--C-:B------:R-:W-:Y:S02]  /*14b0*/  @!P5 IMAD.IADD R21, R21, 0x1, -R0.reuse ;  /* 0x000000011515d824 */ /* 0x100fe400078e0a00 */
[----:B------:R-:W-:Y:S02]  /*14c0*/  IMAD.MOV R23, RZ, RZ, -R23 ;  /* 0x000000ffff177224 */ /* 0x000fe400078e0a17 */
[--C-:B------:R-:W-:Y:S01]  /*14d0*/  @!P1 IMAD.IADD R19, R19, 0x1, -R0.reuse ;  /* 0x0000000113139824 */ /* 0x100fe200078e0a00 */
[C---:B------:R-:W-:Y:S01]  /*14e0*/  ISETP.GT.U32.AND P5, PT, R0.reuse, R21, PT ;  /* 0x000000150000720c */ /* 0x040fe20003fa4070 */
[C---:B------:R-:W-:Y:S01]  /*14f0*/  IMAD R23, R0.reuse, R23, R27 ;  /* 0x0000001700177224 */ /* 0x040fe200078e021b */
[----:B------:R-:W-:Y:S01]  /*1500*/  ISETP.GT.U32.AND P1, PT, R0, R22, PT ;  /* 0x000000160000720c */ /* 0x000fe20003f24070 */
[----:B------:R-:W-:Y:S01]  /*1510*/  @!P0 IMAD.MOV R19, RZ, RZ, -R19 ;  /* 0x000000ffff138224 */ /* 0x000fe200078e0a13 */
[----:B------:R-:W-:Y:S01]  /*1520*/  IABS R27, R32 ;  /* 0x00000020001b7213 */ /* 0x000fe20000000000 */
[----:B------:R-:W-:Y:S01]  /*1530*/  @!P2 IMAD.IADD R24, R24, 0x1, -R0 ;  /* 0x000000011818a824 */ /* 0x000fe200078e0a00 */
[----:B------:R-:W-:Y:S01]  /*1540*/  ISETP.GE.AND P0, PT, R28, RZ, PT ;  /* 0x000000ff1c00720c */ /* 0x000fe20003f06270 */
[----:B------:R-:W-:Y:S01]  /*1550*/  VIADD R28, R2, 0x158 ;  /* 0x00000158021c7836 */ /* 0x000fe20000000000 */
[----:B------:R-:W-:Y:S01]  /*1560*/  ISETP.GT.U32.AND P3, PT, R0, R23, PT ;  /* 0x000000170000720c */ /* 0x000fe20003f64070 */
[----:B------:R-:W-:Y:S01]  /*1570*/  IMAD.HI.U32 R25, R4, R27, RZ ;  /* 0x0000001b04197227 */ /* 0x000fe200078e00ff */
[----:B------:R-:W-:-:S02]  /*1580*/  ISETP.GT.U32.AND P2, PT, R0, R24, PT ;  /* 0x000000180000720c */ /* 0x000fc40003f44070 */
[----:B------:R-:W-:Y:S01]  /*1590*/  IABS R29, R28 ;  /* 0x0000001c001d7213 */ /* 0x000fe20000000000 */
[----:B------:R-:W-:Y:S02]  /*15a0*/  IMAD.MOV R25, RZ, RZ, -R25 ;  /* 0x000000ffff197224 */ /* 0x000fe400078e0a19 */
[----:B------:R-:W-:Y:S01]  /*15b0*/  @!P4 IMAD.MOV R18, RZ, RZ, -R18 ;  /* 0x000000ffff12c224 */ /* 0x000fe200078e0a12 */
[----:B------:R-:W-:Y:S01]  /*15c0*/  ISETP.GE.AND P4, PT, R26, RZ, PT ;  /* 0x000000ff1a00720c */ /* 0x000fe20003f86270 */
[--C-:B------:R-:W-:Y:S01]  /*15d0*/  @!P5 IMAD.IADD R21, R21, 0x1, -R0.reuse ;  /* 0x000000011515d824 */ /* 0x100fe200078e0a00 */
[----:B------:R-:W-:Y:S01]  /*15e0*/  ISETP.GE.AND P5, PT, R30, RZ, PT ;  /* 0x000000ff1e00720c */ /* 0x000fe20003fa6270 */
[----:B------:R-:W-:Y:S01]  /*15f0*/  @!P1 IMAD.IADD R22, R22, 0x1, -R0 ;  /* 0x0000000116169824 */ /* 0x000fe200078e0a00 */
[----:B------:R-:W-:Y:S01]  /*1600*/  IADD3 R30, R2, 0x150, RZ ;  /* 0x00000150021e7810 */ /* 0x000fe20007ffe0ff */
[----:B------:R-:W-:Y:S02]  /*1610*/  IMAD R25, R0, R25, R27 ;  /* 0x0000001900197224 */ /* 0x000fe400078e021b */
[----:B------:R-:W-:Y:S01]  /*1620*/  IMAD.HI.U32 R26, R4, R29, RZ ;  /* 0x0000001d041a7227 */ /* 0x000fe200078e00ff */
[----:B------:R-:W-:-:S02]  /*1630*/  ISETP.GT.U32.AND P1, PT, R0, R22, PT ;  /* 0x000000160000720c */ /* 0x000fc40003f24070 */
[----:B------:R-:W-:Y:S01]  /*1640*/  IABS R31, R30 ;  /* 0x0000001e001f7213 */ /* 0x000fe20000000000 */
[----:B------:R-:W-:Y:S01]  /*1650*/  @!P6 IMAD.MOV R21, RZ, RZ, -R21 ;  /* 0x000000ffff15e224 */ /* 0x000fe200078e0a15 */
[----:B------:R-:W-:Y:S01]  /*1660*/  ISETP.GT.U32.AND P6, PT, R0, R25, PT ;  /* 0x000000190000720c */ /* 0x000fe20003fc4070 */
[----:B------:R-:W-:Y:S01]  /*1670*/  IMAD.MOV R26, RZ, RZ, -R26 ;  /* 0x000000ffff1a7224 */ /* 0x000fe200078e0a1a */
[----:B------:R-:W-:Y:S01]  /*1680*/  @!P2 IADD3 R24, R24, -R0, RZ ;  /* 0x800000001818a210 */ /* 0x000fe20007ffe0ff */
[----:B------:R-:W-:Y:S02]  /*1690*/  @!P3 IMAD.IADD R23, R23, 0x1, -R0 ;  /* 0x000000011717b824 */ /* 0x000fe400078e0a00 */
[----:B------:R-:W-:Y:S02]  /*16a0*/  IMAD R26, R0, R26, R29 ;  /* 0x0000001a001a7224 */ /* 0x000fe400078e021d */
[----:B------:R-:W-:Y:S01]  /*16b0*/  IMAD.HI.U32 R27, R4, R31, RZ ;  /* 0x0000001f041b7227 */ /* 0x000fe200078e00ff */
[----:B------:R-:W-:-:S02]  /*16c0*/  ISETP.GT.U32.AND P3, PT, R0, R23, PT ;  /* 0x000000170000720c */ /* 0x000fc40003f64070 */
[----:B------:R-:W-:Y:S01]  /*16d0*/  ISETP.GT.U32.AND P2, PT, R0, R26, PT ;  /* 0x0000001a0000720c */ /* 0x000fe20003f44070 */
[----:B------:R-:W-:Y:S02]  /*16e0*/  IMAD.MOV R27, RZ, RZ, -R27 ;  /* 0x000000ffff1b7224 */ /* 0x000fe400078e0a1b */
[--C-:B------:R-:W-:Y:S01]  /*16f0*/  @!P1 IMAD.IADD R22, R22, 0x1, -R0.reuse ;  /* 0x0000000116169824 */ /* 0x100fe200078e0a00 */
[----:B------:R-:W-:Y:S01]  /*1700*/  ISETP.GE.AND P1, PT, R32, RZ, PT ;  /* 0x000000ff2000720c */ /* 0x000fe20003f26270 */
[----:B------:R-:W-:Y:S01]  /*1710*/  @!P6 IMAD.IADD R25, R25, 0x1, -R0 ;  /* 0x000000011919e824 */ /* 0x000fe200078e0a00 */
[----:B------:R-:W-:Y:S01]  /*1720*/  ISETP.GE.AND P6, PT, R30, RZ, PT ;  /* 0x000000ff1e00720c */ /* 0x000fe20003fc6270 */
[----:B------:R-:W-:Y:S02]  /*1730*/  IMAD R27, R0, R27, R31 ;  /* 0x0000001b001b7224 */ /* 0x000fe400078e021f */
[----:B------:R-:W-:Y:S02]  /*1740*/  VIADD R32, R2, 0x148 ;  /* 0x0000014802207836 */ /* 0x000fe40000000000 */
[----:B------:R-:W-:Y:S01]  /*1750*/  @!P4 IMAD.MOV R22, RZ, RZ, -R22 ;  /* 0x000000ffff16c224 */ /* 0x000fe200078e0a16 */
[C---:B------:R-:W-:Y:S01]  /*1760*/  ISETP.GT.U32.AND P4, PT, R0.reuse, R25, PT ;  /* 0x000000190000720c */ /* 0x040fe20003f84070 */
[----:B------:R-:W-:Y:S01]  /*1770*/  @!P5 IMAD.MOV R24, RZ, RZ, -R24 ;  /* 0x000000ffff18d224 */ /* 0x000fe200078e0a18 */
[----:B------:R-:W-:Y:S01]  /*1780*/  ISETP.GT.U32.AND P5, PT, R0, R27, PT ;  /* 0x0000001b0000720c */ /* 0x000fe20003fa4070 */
[--C-:B------:R-:W-:Y:S01]  /*1790*/  @!P2 IMAD.IADD R26, R26, 0x1, -R0.reuse ;  /* 0x000000011a1aa824 */ /* 0x100fe200078e0a00 */
[----:B------:R-:W-:Y:S01]  /*17a0*/  IABS R33, R32 ;  /* 0x0000002000217213 */ /* 0x000fe20000000000 */
[----:B------:R-:W-:Y:S01]  /*17b0*/  @!P3 IMAD.IADD R23, R23, 0x1, -R0 ;  /* 0x000000011717b824 */ /* 0x000fe200078e0a00 */
[----:B------:R-:W-:Y:S01]  /*17c0*/  ISETP.GE.AND P3, PT, R28, RZ, PT ;  /* 0x000000ff1c00720c */ /* 0x000fe20003f66270 */
[----:B------:R-:W-:Y:S01]  /*17d0*/  VIADD R30, R2, 0x138 ;  /* 0x00000138021e7836 */ /* 0x000fe20000000000 */
[----:B------:R-:W-:Y:S01]  /*17e0*/  ISETP.GT.U32.AND P2, PT, R0, R26, PT ;  /* 0x0000001a0000720c */ /* 0x000fe20003f44070 */
[----:B------:R-:W-:-:S04]  /*17f0*/  IMAD.HI.U32 R28, R4, R33, RZ ;  /* 0x00000021041c7227 */ /* 0x000fc800078e00ff */
[----:B------:R-:W-:Y:S01]  /*1800*/  IMAD.MOV R28, RZ, RZ, -R28 ;  /* 0x000000ffff1c7224 */ /* 0x000fe200078e0a1c */
[----:B------:R-:W-:Y:S01]  /*1810*/  @!P4 IADD3 R25, R25, -R0, RZ ;  /* 0x800000001919c210 */ /* 0x000fe20007ffe0ff */
[--C-:B------:R-:W-:Y:S02]  /*1820*/  @!P5 IMAD.IADD R27, R27, 0x1, -R0.reuse ;  /* 0x000000011b1bd824 */ /* 0x100fe400078e0a00 */
[----:B------:R-:W-:Y:S01]  /*1830*/  IMAD R28, R0, R28, R33 ;  /* 0x0000001c001c7224 */ /* 0x000fe200078e0221 */
[----:B------:R-:W-:Y:S01]  /*1840*/  IABS R33, R30 ;  /* 0x0000001e00217213 */ /* 0x000fe20000000000 */
[----:B------:R-:W-:Y:S01]  /*1850*/  VIADD R29, R2, 0x140 ;  /* 0x00000140021d7836 */ /* 0x000fe20000000000 */
[C---:B------:R-:W-:Y:S01]  /*1860*/  ISETP.GT.U32.AND P5, PT, R0.reuse, R27, PT ;  /* 0x0000001b0000720c */ /* 0x040fe20003fa4070 */
[----:B------:R-:W-:Y:S01]  /*1870*/  @!P1 IMAD.MOV R25, RZ, RZ, -R25 ;  /* 0x000000ffff199224 */ /* 0x000fe200078e0a19 */
[----:B------:R-:W-:Y:S01]  /*1880*/  ISETP.GT.U32.AND P1, PT, R0, R28, PT ;  /* 0x0000001c0000720c */ /* 0x000fe20003f24070 */
[----:B------:R-:W-:Y:S01]  /*1890*/  @!P2 IMAD.IADD R26, R26, 0x1, -R0 ;  /* 0x000000011a1aa824 */ /* 0x000fe200078e0a00 */
[----:B------:R-:W-:Y:S01]  /*18a0*/  ISETP.GE.AND P2, PT, R30, RZ, PT ;  /* 0x000000ff1e00720c */ /* 0x000fe20003f46270 */
[----:B------:R-:W-:Y:S01]  /*18b0*/  IMAD.HI.U32 R30, R4, R33, RZ ;  /* 0x00000021041e7227 */ /* 0x000fe200078e00ff */
[----:B------:R-:W-:-:S02]  /*18c0*/  IABS R31, R29 ;  /* 0x0000001d001f7213 */ /* 0x000fc40000000000 */
[----:B------:R-:W-:Y:S01]  /*18d0*/  ISETP.GE.AND P4, PT, R29, RZ, PT ;  /* 0x000000ff1d00720c */ /* 0x000fe20003f86270 */
[----:B------:R-:W-:Y:S01]  /*18e0*/  @!P0 IMAD.MOV R23, RZ, RZ, -R23 ;  /* 0x000000ffff178224 */ /* 0x000fe200078e0a17 */
[----:B------:R-:W-:Y:S01]  /*18f0*/  ISETP.GE.AND P0, PT, R32, RZ, PT ;  /* 0x000000ff2000720c */ /* 0x000fe20003f06270 */
[----:B------:R-:W-:Y:S02]  /*1900*/  VIADD R32, R2, 0x130 ;  /* 0x0000013002207836 */ /* 0x000fe40000000000 */
[----:B------:R-:W-:Y:S02]  /*1910*/  IMAD.MOV R30, RZ, RZ, -R30 ;  /* 0x000000ffff1e7224 */ /* 0x000fe400078e0a1e */
[----:B------:R-:W-:Y:S01]  /*1920*/  IMAD.HI.U32 R29, R4, R31, RZ ;  /* 0x0000001f041d7227 */ /* 0x000fe200078e00ff */
[----:B------:R-:W-:Y:S02]  /*1930*/  IABS R35, R32 ;  /* 0x0000002000237213 */ /* 0x000fe40000000000 */
[----:B------:R-:W-:Y:S01]  /*1940*/  @!P1 IADD3 R28, R28, -R0, RZ ;  /* 0x800000001c1c9210 */ /* 0x000fe20007ffe0ff */
[----:B------:R-:W-:-:S02]  /*1950*/  @!P5 IMAD.IADD R27, R27, 0x1, -R0 ;  /* 0x000000011b1bd824 */ /* 0x000fc400078e0a00 */
[C---:B------:R-:W-:Y:S01]  /*1960*/  IMAD R30, R0.reuse, R30, R33 ;  /* 0x0000001e001e7224 */ /* 0x040fe200078e0221 */
[C---:B------:R-:W-:Y:S01]  /*1970*/  ISETP.GT.U32.AND P1, PT, R0.reuse, R28, PT ;  /* 0x0000001c0000720c */ /* 0x040fe20003f24070 */
[----:B------:R-:W-:Y:S02]  /*1980*/  IMAD.MOV R29, RZ, RZ, -R29 ;  /* 0x000000ffff1d7224 */ /* 0x000fe400078e0a1d */
[----:B------:R-:W-:Y:S01]  /*1990*/  @!P6 IMAD.MOV R27, RZ, RZ, -R27 ;  /* 0x000000ffff1be224 */ /* 0x000fe200078e0a1b */
[C---:B------:R-:W-:Y:S01]  /*19a0*/  ISETP.GT.U32.AND P6, PT, R0.reuse, R30, PT ;  /* 0x0000001e0000720c */ /* 0x040fe20003fc4070 */
[----:B------:R-:W-:Y:S02]  /*19b0*/  IMAD R29, R0, R29, R31 ;  /* 0x0000001d001d7224 */ /* 0x000fe400078e021f */
[----:B------:R-:W-:-:S03]  /*19c0*/  IMAD.HI.U32 R31, R4, R35, RZ ;  /* 0x00000023041f7227 */ /* 0x000fc600078e00ff */
[----:B------:R-:W-:Y:S01]  /*19d0*/  ISETP.GT.U32.AND P5, PT, R0, R29, PT ;  /* 0x0000001d0000720c */ /* 0x000fe20003fa4070 */
[----:B------:R-:W-:Y:S02]  /*19e0*/  IMAD.MOV R31, RZ, RZ, -R31 ;  /* 0x000000ffff1f7224 */ /* 0x000fe400078e0a1f */
[----:B------:R-:W-:Y:S02]  /*19f0*/  VIADD R34, R2, 0x128 ;  /* 0x0000012802227836 */ /* 0x000fe40000000000 */
[----:B------:R-:W-:Y:S02]  /*1a00*/  IMAD R31, R0, R31, R35 ;  /* 0x0000001f001f7224 */ /* 0x000fe400078e0223 */
[--C-:B------:R-:W-:Y:S01]  /*1a10*/  @!P1 IMAD.IADD R28, R28, 0x1, -R0.reuse ;  /* 0x000000011c1c9824 */ /* 0x100fe200078e0a00 */
[----:B------:R-:W-:Y:S01]  /*1a20*/  IABS R35, R34 ;  /* 0x0000002200237213 */ /* 0x000fe20000000000 */
[----:B------:R-:W-:Y:S01]  /*1a30*/  @!P6 IMAD.IADD R30, R30, 0x1, -R0 ;  /* 0x000000011e1ee824 */ /* 0x000fe200078e0a00 */
[----:B------:R-:W-:Y:S01]  /*1a40*/  ISETP.GT.U32.AND P1, PT, R0, R31, PT ;  /* 0x0000001f0000720c */ /* 0x000fe20003f24070 */
[----:B------:R-:W-:Y:S01]  /*1a50*/  @!P3 IMAD.MOV R26, RZ, RZ, -R26 ;  /* 0x000000ffff1ab224 */ /* 0x000fe200078e0a1a */
[----:B------:R-:W-:Y:S01]  /*1a60*/  ISETP.GE.AND P3, PT, R32, RZ, PT ;  /* 0x000000ff2000720c */ /* 0x000fe20003f66270 */
[----:B------:R-:W-:Y:S01]  /*1a70*/  IMAD.HI.U32 R32, R4, R35, RZ ;  /* 0x0000002304207227 */ /* 0x000fe200078e00ff */
[----:B------:R-:W-:-:S02]  /*1a80*/  ISETP.GT.U32.AND P6, PT, R0, R30, PT ;  /* 0x0000001e0000720c */ /* 0x000fc40003fc4070 */
[----:B------:R-:W-:Y:S01]  /*1a90*/  @!P0 IADD3 R28, -R28, RZ, RZ ;  /* 0x000000ff1c1c8210 */ /* 0x000fe20007ffe1ff */
[----:B------:R-:W-:Y:S01]  /*1aa0*/  IMAD.MOV R32, RZ, RZ, -R32 ;  /* 0x000000ffff207224 */ /* 0x000fe200078e0a20 */
[----:B------:R-:W-:Y:S01]  /*1ab0*/  ISETP.GE.AND P0, PT, R34, RZ, PT ;  /* 0x000000ff2200720c */ /* 0x000fe20003f06270 */
[----:B------:R-:W-:Y:S02]  /*1ac0*/  VIADD R36, R2, 0x120 ;  /* 0x0000012002247836 */ /* 0x000fe40000000000 */
[----:B------:R-:W-:Y:S02]  /*1ad0*/  IMAD R32, R0, R32, R35 ;  /* 0x0000002000207224 */ /* 0x000fe400078e0223 */
[--C-:B------:R-:W-:Y:S01]  /*1ae0*/  @!P1 IMAD.IADD R31, R31, 0x1, -R0.reuse ;  /* 0x000000011f1f9824 */ /* 0x100fe200078e0a00 */
[----:B------:R-:W-:Y:S01]  /*1af0*/  IABS R37, R36 ;  /* 0x0000002400257213 */ /* 0x000fe20000000000 */
[----:B------:R-:W-:Y:S02]  /*1b00*/  VIADD R35, R2, 0x110 ;  /* 0x0000011002237836 */ /* 0x000fe40000000000 */
[----:B------:R-:W-:Y:S01]  /*1b10*/  @!P6 IMAD.IADD R30, R30, 0x1, -R0 ;  /* 0x000000011e1ee824 */ /* 0x000fe200078e0a00 */
[----:B------:R-:W-:Y:S01]  /*1b20*/  ISETP.GT.U32.AND P1, PT, R0, R31, PT ;  /* 0x0000001f0000720c */ /* 0x000fe20003f24070 */
[----:B------:R-:W-:Y:S01]  /*1b30*/  IMAD.HI.U32 R33, R4, R37, RZ ;  /* 0x0000002504217227 */ /* 0x000fe200078e00ff */
[----:B------:R-:W-:-:S02]  /*1b40*/  ISETP.GT.U32.AND P6, PT, R0, R32, PT ;  /* 0x000000200000720c */ /* 0x000fc40003fc4070 */
[----:B------:R-:W-:Y:S01]  /*1b50*/  @!P2 IADD3 R30, -R30, RZ, RZ ;  /* 0x000000ff1e1ea210 */ /* 0x000fe20007ffe1ff */
[----:B------:R-:W-:Y:S02]  /*1b60*/  IMAD.MOV R33, RZ, RZ, -R33 ;  /* 0x000000ffff217224 */ /* 0x000fe400078e0a21 */
[--C-:B------:R-:W-:Y:S02]  /*1b70*/  @!P5 IMAD.IADD R29, R29, 0x1, -R0.reuse ;  /* 0x000000011d1dd824 */ /* 0x100fe400078e0a00 */
[----:B------:R-:W-:Y:S01]  /*1b80*/  IMAD R33, R0, R33, R37 ;  /* 0x0000002100217224 */ /* 0x000fe200078e0225 */
[----:B------:R-:W-:Y:S01]  /*1b90*/  IABS R37, R35 ;  /* 0x0000002300257213 */ /* 0x000fe20000000000 */
[----:B------:R-:W-:Y:S01]  /*1ba0*/  VIADD R38, R2, 0x118 ;  /* 0x0000011802267836 */ /* 0x000fe20000000000 */
[----:B------:R-:W-:Y:S01]  /*1bb0*/  ISETP.GT.U32.AND P5, PT, R0, R29, PT ;  /* 0x0000001d0000720c */ /* 0x000fe20003fa4070 */
[--C-:B------:R-:W-:Y:S02]  /*1bc0*/  @!P1 IMAD.IADD R31, R31, 0x1, -R0.reuse ;  /* 0x000000011f1f9824 */ /* 0x100fe400078e0a00 */
[----:B------:R-:W-:Y:S01]  /*1bd0*/  @!P6 IMAD.IADD R32, R32, 0x1, -R0 ;  /* 0x000000012020e824 */ /* 0x000fe200078e0a00 */
[----:B------:R-:W-:Y:S01]  /*1be0*/  ISETP.GE.AND P6, PT, R35, RZ, PT ;  /* 0x000000ff2300720c */ /* 0x000fe20003fc6270 */
[----:B------:R-:W-:Y:S01]  /*1bf0*/  @!P3 IMAD.MOV R31, RZ, RZ, -R31 ;  /* 0x000000ffff1fb224 */ /* 0x000fe200078e0a1f */
[----:B------:R-:W-:Y:S01]  /*1c00*/  IABS R39, R38 ;  /* 0x0000002600277213 */ /* 0x000fe20000000000 */
[----:B------:R-:W-:Y:S01]  /*1c10*/  IMAD.HI.U32 R35, R4, R37, RZ ;  /* 0x0000002504237227 */ /* 0x000fe200078e00ff */
[----:B------:R-:W-:-:S02]  /*1c20*/  ISETP.GT.U32.AND P3, PT, R0, R32, PT ;  /* 0x000000200000720c */ /* 0x000fc40003f64070 */
[----:B------:R-:W-:Y:S01]  /*1c30*/  ISETP.GE.AND P2, PT, R38, RZ, PT ;  /* 0x000000ff2600720c */ /* 0x000fe20003f46270 */
[----:B------:R-:W-:Y:S02]  /*1c40*/  IMAD.MOV R35, RZ, RZ, -R35 ;  /* 0x000000ffff237224 */ /* 0x000fe400078e0a23 */
[----:B------:R-:W-:-:S04]  /*1c50*/  IMAD.HI.U32 R34, R4, R39, RZ ;  /* 0x0000002704227227 */ /* 0x000fc800078e00ff */
[----:B------:R-:W-:Y:S02]  /*1c60*/  IMAD R35, R0, R35, R37 ;  /* 0x0000002300237224 */ /* 0x000fe400078e0225 */
[----:B------:R-:W-:Y:S01]  /*1c70*/  @!P5 IMAD.IADD R29, R29, 0x1, -R0 ;  /* 0x000000011d1dd824 */ /* 0x000fe200078e0a00 */
[----:B------:R-:W-:Y:S01]  /*1c80*/  ISETP.GE.AND P5, PT, R36, RZ, PT ;  /* 0x000000ff2400720c */ /* 0x000fe20003fa6270 */
[----:B------:R-:W-:Y:S02]  /*1c90*/  IMAD.MOV R34, RZ, RZ, -R34 ;  /* 0x000000ffff227224 */ /* 0x000fe400078e0a22 */
[----:B------:R-:W-:Y:S01]  /*1ca0*/  @!P3 IMAD.IADD R32, R32, 0x1, -R0 ;  /* 0x000000012020b824 */ /* 0x000fe200078e0a00 */
[C---:B------:R-:W-:Y:S01]  /*1cb0*/  ISETP.GT.U32.AND P3, PT, R0.reuse, R35, PT ;  /* 0x000000230000720c */ /* 0x040fe20003f64070 */
[----:B------:R-:W-:Y:S01]  /*1cc0*/  @!P4 IMAD.MOV R29, RZ, RZ, -R29 ;  /* 0x000000ffff1dc224 */ /* 0x000fe200078e0a1d */
[C---:B------:R-:W-:Y:S01]  /*1cd0*/  ISETP.GT.U32.AND P4, PT, R0.reuse, R33, PT ;  /* 0x000000210000720c */ /* 0x040fe20003f84070 */
[----:B------:R-:W-:-:S02]  /*1ce0*/  IMAD R34, R0, R34, R39 ;  /* 0x0000002200227224 */ /* 0x000fc400078e0227 */
[----:B------:R-:W-:Y:S02]  /*1cf0*/  VIADD R40, R2, 0x100 ;  /* 0x0000010002287836 */ /* 0x000fe40000000000 */
[----:B------:R-:W-:Y:S01]  /*1d00*/  @!P0 IMAD.MOV R32, RZ, RZ, -R32 ;  /* 0x000000ffff208224 */ /* 0x000fe200078e0a20 */
[----:B------:R-:W-:Y:S01]  /*1d10*/  ISETP.GT.U32.AND P1, PT, R0, R34, PT ;  /* 0x000000220000720c */ /* 0x000fe20003f24070 */
[C---:B------:R-:W-:Y:S01]  /*1d20*/  VIADD R46, R2.reuse, 0xf8 ;  /* 0x000000f8022e7836 */ /* 0x040fe20000000000 */
[----:B------:R-:W-:Y:S01]  /*1d30*/  IABS R41, R40 ;  /* 0x0000002800297213 */ /* 0x000fe20000000000 */
[C---:B------:R-:W-:Y:S02]  /*1d40*/  VIADD R36, R2.reuse, 0x108 ;  /* 0x0000010802247836 */ /* 0x040fe40000000000 */
[----:B------:R-:W-:Y:S01]  /*1d50*/  @!P3 IADD3 R35, R35, -R0, RZ ;  /* 0x800000002323b210 */ /* 0x000fe20007ffe0ff */
[----:B------:R-:W-:Y:S01]  /*1d60*/  VIADD R50, R2, 0xe0 ;  /* 0x000000e002327836 */ /* 0x000fe20000000000 */
[----:B------:R-:W-:Y:S01]  /*1d70*/  IABS R45, R46 ;  /* 0x0000002e002d7213 */ /* 0x000fe20000000000 */
[----:B------:R-:W-:Y:S01]  /*1d80*/  @!P4 IMAD.IADD R33, R33, 0x1, -R0 ;  /* 0x000000012121c824 */ /* 0x000fe200078e0a00 */
[----:B------:R-:W-:Y:S01]  /*1d90*/  ISETP.GT.U32.AND P0, PT, R0, R35, PT ;  /* 0x000000230000720c */ /* 0x000fe20003f04070 */
[----:B------:R-:W-:Y:S01]  /*1da0*/  IMAD.HI.U32 R37, R4, R41, RZ ;  /* 0x0000002904257227 */ /* 0x000fe200078e00ff */
[----:B------:R-:W-:-:S02]  /*1db0*/  IABS R39, R36 ;  /* 0x0000002400277213 */ /* 0x000fc40000000000 */
[----:B------:R-:W-:Y:S01]  /*1dc0*/  @!P1 IADD3 R34, R34, -R0, RZ ;  /* 0x8000000022229210 */ /* 0x000fe20007ffe0ff */
[----:B------:R-:W-:Y:S01]  /*1dd0*/  IMAD.MOV R37, RZ, RZ, -R37 ;  /* 0x000000ffff257224 */ /* 0x000fe200078e0a25 */
[----:B------:R-:W-:Y:S01]  /*1de0*/  ISETP.GT.U32.AND P4, PT, R0, R33, PT ;  /* 0x000000210000720c */ /* 0x000fe20003f84070 */
[----:B------:R-:W-:Y:S01]  /*1df0*/  IMAD.HI.U32 R38, R4, R45, RZ ;  /* 0x0000002d04267227 */ /* 0x000fe200078e00ff */
[----:B------:R-:W-:Y:S02]  /*1e00*/  ISETP.GT.U32.AND P1, PT, R0, R34, PT ;  /* 0x000000220000720c */ /* 0x000fe40003f24070 */
[----:B------:R-:W-:Y:S01]  /*1e10*/  ISETP.GE.AND P3, PT, R46, RZ, PT ;  /* 0x000000ff2e00720c */ /* 0x000fe20003f66270 */
[----:B------:R-:W-:Y:S01]  /*1e20*/  IMAD R37, R0, R37, R41 ;  /* 0x0000002500257224 */ /* 0x000fe200078e0229 */
[----:B------:R-:W-:Y:S01]  /*1e30*/  IABS R53, R50 ;  /* 0x0000003200357213 */ /* 0x000fe20000000000 */
[----:B------:R-:W-:Y:S01]  /*1e40*/  IMAD.MOV R38, RZ, RZ, -R38 ;  /* 0x000000ffff267224 */ /* 0x000fe200078e0a26 */
[----:B------:R-:W-:Y:S01]  /*1e50*/  @!P0 IADD3 R35, R35, -R0, RZ ;  /* 0x8000000023238210 */ /* 0x000fe20007ffe0ff */
[----:B------:R-:W-:Y:S01]  /*1e60*/  VIADD R46, R2, 0xe8 ;  /* 0x000000e8022e7836 */ /* 0x000fe20000000000 */
[----:B------:R-:W-:Y:S01]  /*1e70*/  ISETP.GT.U32.AND P0, PT, R0, R37, PT ;  /* 0x000000250000720c */ /* 0x000fe20003f04070 */
[----:B------:R-:W-:-:S03]  /*1e80*/  IMAD.HI.U32 R41, R4, R53, RZ ;  /* 0x0000003504297227 */ /* 0x000fc600078e00ff */
[----:B------:R-:W-:Y:S01]  /*1e90*/  IABS R51, R46 ;  /* 0x0000002e00337213 */ /* 0x000fe20000000000 */
[----:B------:R-:W-:Y:S01]  /*1ea0*/  @!P4 IMAD.IADD R33, R33, 0x1, -R0 ;  /* 0x000000012121c824 */ /* 0x000fe200078e0a00 */
[----:B------:R-:W-:Y:S01]  /*1eb0*/  ISETP.GE.AND P4, PT, R36, RZ, PT ;  /* 0x000000ff2400720c */ /* 0x000fe20003f86270 */
[----:B------:R-:W-:-:S04]  /*1ec0*/  IMAD.HI.U32 R36, R4, R39, RZ ;  /* 0x0000002704247227 */ /* 0x000fc800078e00ff */
[----:B------:R-:W-:Y:S01]  /*1ed0*/  @!P1 IMAD.IADD R34, R34, 0x1, -R0 ;  /* 0x0000000122229824 */ /* 0x000fe200078e0a00 */
[----:B------:R-:W-:Y:S01]  /*1ee0*/  ISETP.GE.AND P1, PT, R40, RZ, PT ;  /* 0x000000ff2800720c */ /* 0x000fe20003f26270 */
[----:B------:R-:W-:Y:S02]  /*1ef0*/  IMAD R40, R0, R38, R45 ;  /* 0x0000002600287224 */ /* 0x000fe400078e022d */
[----:B------:R-:W-:Y:S02]  /*1f00*/  IMAD.MOV R36, RZ, RZ, -R36 ;  /* 0x000000ffff247224 */ /* 0x000fe400078e0a24 */
[----:B------:R-:W-:Y:S02]  /*1f10*/  VIADD R38, R2, 0xf0 ;  /* 0x000000f002267836 */ /* 0x000fe40000000000 */
[C---:B------:R-:W-:Y:S02]  /*1f20*/  IMAD R36, R0.reuse, R36, R39 ;  /* 0x0000002400247224 */ /* 0x040fe400078e0227 */
[----:B------:R-:W-:Y:S01]  /*1f30*/  @!P0 IMAD.IADD R37, R37, 0x1, -R0 ;  /* 0x0000000125258824 */ /* 0x000fe200078e0a00 */
[----:B------:R-:W-:Y:S01]  /*1f40*/  IABS R47, R38 ;  /* 0x00000026002f7213 */ /* 0x000fe20000000000 */
[----:B------:R-:W-:Y:S01]  /*1f50*/  @!P5 IMAD.MOV R33, RZ, RZ, -R33 ;  /* 0x000000ffff21d224 */ /* 0x000fe200078e0a21 */
[----:B------:R-:W-:Y:S01]  /*1f60*/  ISETP.GT.U32.AND P5, PT, R0, R36, PT ;  /* 0x000000240000720c */ /* 0x000fe20003fa4070 */
[----:B------:R-:W-:Y:S01]  /*1f70*/  @!P2 IMAD.MOV R34, RZ, RZ, -R34 ;  /* 0x000000ffff22a224 */ /* 0x000fe200078e0a22 */
[----:B------:R-:W-:Y:S01]  /*1f80*/  ISETP.GE.AND P2, PT, R38, RZ, PT ;  /* 0x000000ff2600720c */ /* 0x000fe20003f46270 */
[----:B------:R-:W-:Y:S01]  /*1f90*/  IMAD.HI.U32 R38, R4, R47, RZ ;  /* 0x0000002f04267227 */ /* 0x000fe200078e00ff */
[----:B------:R-:W-:-:S03]  /*1fa0*/  ISETP.GT.U32.AND P0, PT, R0, R37, PT ;  /* 0x000000250000720c */ /* 0x000fc60003f04070 */
[----:B------:R-:W-:Y:S01]  /*1fb0*/  @!P6 IMAD.MOV R35, RZ, RZ, -R35 ;  /* 0x000000ffff23e224 */ /* 0x000fe200078e0a23 */
[----:B------:R-:W-:Y:S01]  /*1fc0*/  ISETP.GT.U32.AND P6, PT, R0, R40, PT ;  /* 0x000000280000720c */ /* 0x000fe20003fc4070 */
[----:B------:R-:W-:-:S04]  /*1fd0*/  IMAD.HI.U32 R39, R4, R51, RZ ;  /* 0x0000003304277227 */ /* 0x000fc800078e00ff */
[----:B------:R-:W-:Y:S02]  /*1fe0*/  IMAD.MOV R38, RZ, RZ, -R38 ;  /* 0x000000ffff267224 */ /* 0x000fe400078e0a26 */
[----:B------:R-:W-:Y:S02]  /*1ff0*/  IMAD.MOV R39, RZ, RZ, -R39 ;  /* 0x000000ffff277224 */ /* 0x000fe400078e0a27 */
[----:B------:R-:W-:Y:S02]  /*2000*/  IMAD R38, R0, R38, R47 ;  /* 0x0000002600267224 */ /* 0x000fe400078e022f */
[--C-:B------:R-:W-:Y:S02]  /*2010*/  @!P5 IMAD.IADD R36, R36, 0x1, -R0.reuse ;  /* 0x000000012424d824 */ /* 0x100fe400078e0a00 */
[C---:B------:R-:W-:Y:S02]  /*2020*/  IMAD R39, R0.reuse, R39, R51 ;  /* 0x0000002700277224 */ /* 0x040fe400078e0233 */
[--C-:B------:R-:W-:Y:S01]  /*2030*/  @!P0 IMAD.IADD R37, R37, 0x1, -R0.reuse ;  /* 0x0000000125258824 */ /* 0x100fe200078e0a00 */
[----:B------:R-:W-:Y:S01]  /*2040*/  ISETP.GT.U32.AND P0, PT, R0, R38, PT ;  /* 0x000000260000720c */ /* 0x000fe20003f04070 */
[----:B------:R-:W-:Y:S01]  /*2050*/  @!P6 IMAD.IADD R40, R40, 0x1, -R0 ;  /* 0x000000012828e824 */ /* 0x000fe200078e0a00 */
[----:B------:R-:W-:Y:S01]  /*2060*/  ISETP.GT.U32.AND P5, PT, R0, R36, PT ;  /* 0x000000240000720c */ /* 0x000fe20003fa4070 */
[----:B------:R-:W-:Y:S01]  /*2070*/  VIADD R54, R2, 0xd0 ;  /* 0x000000d002367836 */ /* 0x000fe20000000000 */
[----:B------:R-:W-:Y:S01]  /*2080*/  ISETP.GT.U32.AND P6, PT, R0, R39, PT ;  /* 0x000000270000720c */ /* 0x000fe20003fc4070 */
[----:B------:R-:W-:-:S02]  /*2090*/  VIADD R52, R2, 0xd8 ;  /* 0x000000d802347836 */ /* 0x000fc40000000000 */
[----:B------:R-:W-:Y:S01]  /*20a0*/  IMAD.MOV R41, RZ, RZ, -R41 ;  /* 0x000000ffff297224 */ /* 0x000fe200078e0a29 */
[----:B------:R-:W-:Y:S01]  /*20b0*/  IABS R51, R54 ;  /* 0x0000003600337213 */ /* 0x000fe20000000000 */
[----:B------:R-:W-:Y:S01]  /*20c0*/  VIADD R56, R2, 0xc8 ;  /* 0x000000c802387836 */ /* 0x000fe20000000000 */
[----:B------:R-:W-:Y:S01]  /*20d0*/  IABS R55, R52 ;  /* 0x0000003400377213 */ /* 0x000fe20000000000 */
[----:B------:R-:W-:Y:S02]  /*20e0*/  IMAD R41, R0, R41, R53 ;  /* 0x0000002900297224 */ /* 0x000fe400078e0235 */
[----:B------:R-:W-:Y:S01]  /*20f0*/  @!P0 IMAD.IADD R38, R38, 0x1, -R0 ;  /* 0x0000000126268824 */ /* 0x000fe200078e0a00 */
[----:B------:R-:W-:Y:S01]  /*2100*/  IABS R53, R56 ;  /* 0x0000003800357213 */ /* 0x000fe20000000000 */
[----:B------:R-:W-:Y:S01]  /*2110*/  IMAD.HI.U32 R45, R4, R55, RZ ;  /* 0x00000037042d7227 */ /* 0x000fe200078e00ff */
[-C--:B------:R-:W-:Y:S02]  /*2120*/  @!P5 IADD3 R36, R36, -R0.reuse, RZ ;  /* 0x800000002424d210 */ /* 0x080fe40007ffe0ff */
[----:B------:R-:W-:Y:S01]  /*2130*/  @!P6 IADD3 R39, R39, -R0, RZ ;  /* 0x800000002727e210 */ /* 0x000fe20007ffe0ff */
[----:B------:R-:W-:Y:S01]  /*2140*/  IMAD.HI.U32 R47, R4, R53, RZ ;  /* 0x00000035042f7227 */ /* 0x000fe200078e00ff */
[----:B------:R-:W-:-:S02]  /*2150*/  ISETP.GE.AND P5, PT, R46, RZ, PT ;  /* 0x000000ff2e00720c */ /* 0x000fc40003fa6270 */
[----:B------:R-:W-:Y:S01]  /*2160*/  ISETP.GT.U32.AND P6, PT, R0, R38, PT ;  /* 0x000000260000720c */ /* 0x000fe20003fc4070 */
[----:B------:R-:W-:Y:S01]  /*2170*/  IMAD.HI.U32 R46, R4, R51, RZ ;  /* 0x00000033042e7227 */ /* 0x000fe200078e00ff */
[----:B------:R-:W-:-:S03]  /*2180*/  ISETP.GT.U32.AND P0, PT, R0, R40, PT ;  /* 0x000000280000720c */ /* 0x000fc60003f04070 */
[----:B------:R-:W-:Y:S02]  /*2190*/  IMAD.MOV R46, RZ, RZ, -R46 ;  /* 0x000000ffff2e7224 */ /* 0x000fe400078e0a2e */
[----:B------:R-:W-:Y:S01]  /*21a0*/  @!P1 IMAD.MOV R37, RZ, RZ, -R37 ;  /* 0x000000ffff259224 */ /* 0x000fe200078e0a25 */
[C---:B------:R-:W-:Y:S01]  /*21b0*/  ISETP.GT.U32.AND P1, PT, R0.reuse, R41, PT ;  /* 0x000000290000720c */ /* 0x040fe20003f24070 */
[----:B------:R-:W-:Y:S02]  /*21c0*/  IMAD.MOV R45, RZ, RZ, -R45 ;  /* 0x000000ffff2d7224 */ /* 0x000fe400078e0a2d */
[----:B------:R-:W-:Y:S02]  /*21d0*/  IMAD.MOV R48, RZ, RZ, -R47 ;  /* 0x000000ffff307224 */ /* 0x000fe400078e0a2f */
[C---:B------:R-:W-:Y:S02]  /*21e0*/  IMAD R47, R0.reuse, R46, R51 ;  /* 0x0000002e002f7224 */ /* 0x040fe400078e0233 */
[----:B------:R-:W-:-:S02]  /*21f0*/  IMAD R45, R0, R45, R55 ;  /* 0x0000002d002d7224 */ /* 0x000fc400078e0237 */
[----:B------:R-:W-:Y:S01]  /*2200*/  @!P4 IMAD.MOV R36, RZ, RZ, -R36 ;  /* 0x000000ffff24c224 */ /* 0x000fe200078e0a24 */
[----:B------:R-:W-:Y:S01]  /*2210*/  ISETP.GT.U32.AND P4, PT, R0, R39, PT ;  /* 0x000000270000720c */ /* 0x000fe20003f84070 */
[--C-:B------:R-:W-:Y:S01]  /*2220*/  @!P6 IMAD.IADD R38, R38, 0x1, -R0.reuse ;  /* 0x000000012626e824 */ /* 0x100fe200078e0a00 */
[----:B------:R-:W-:Y:S01]  /*2230*/  ISETP.GT.U32.AND P6, PT, R0, R47, PT ;  /* 0x0000002f0000720c */ /* 0x000fe20003fc4070 */
[--C-:B------:R-:W-:Y:S01]  /*2240*/  @!P0 IMAD.IADD R40, R40, 0x1, -R0.reuse ;  /* 0x0000000128288824 */ /* 0x100fe200078e0a00 */
[C---:B------:R-:W-:Y:S01]  /*2250*/  ISETP.GT.U32.AND P0, PT, R0.reuse, R45, PT ;  /* 0x0000002d0000720c */ /* 0x040fe20003f04070 */
[----:B------:R-:W-:Y:S02]  /*2260*/  IMAD R53, R0, R48, R53 ;  /* 0x0000003000357224 */ /* 0x000fe400078e0235 */
[----:B------:R-:W-:Y:S01]  /*2270*/  VIADD R58, R2, 0xc0 ;  /* 0x000000c0023a7836 */ /* 0x000fe20000000000 */
[----:B------:R-:W-:Y:S01]  /*2280*/  @!P3 IADD3 R40, -R40, RZ, RZ ;  /* 0x000000ff2828b210 */ /* 0x000fe20007ffe1ff */
[--C-:B------:R-:W-:Y:S01]  /*2290*/  @!P1 IMAD.IADD R41, R41, 0x1, -R0.reuse ;  /* 0x0000000129299824 */ /* 0x100fe200078e0a00 */
[----:B------:R-:W-:Y:S01]  /*22a0*/  ISETP.GT.U32.AND P1, PT, R0, R53, PT ;  /* 0x000000350000720c */ /* 0x000fe20003f24070 */
[----:B------:R-:W-:Y:S01]  /*22b0*/  VIADD R60, R2, 0xb8 ;  /* 0x000000b8023c7836 */ /* 0x000fe20000000000 */
[----:B------:R-:W-:Y:S01]  /*22c0*/  IABS R55, R58 ;  /* 0x0000003a00377213 */ /* 0x000fe20000000000 */
[--C-:B------:R-:W-:Y:S01]  /*22d0*/  @!P4 IMAD.IADD R39, R39, 0x1, -R0.reuse ;  /* 0x000000012727c824 */ /* 0x100fe200078e0a00 */
[----:B------:R-:W-:Y:S01]  /*22e0*/  ISETP.GE.AND P4, PT, R50, RZ, PT ;  /* 0x000000ff3200720c */ /* 0x000fe20003f86270 */
[----:B------:R-:W-:Y:S01]  /*22f0*/  @!P6 IMAD.IADD R47, R47, 0x1, -R0 ;  /* 0x000000012f2fe824 */ /* 0x000fe200078e0a00 */
[----:B------:R-:W-:Y:S01]  /*2300*/  IABS R57, R60 ;  /* 0x0000003c00397213 */ /* 0x000fe20000000000 */
[----:B------:R-:W-:Y:S01]  /*2310*/  IMAD.HI.U32 R46, R4, R55, RZ ;  /* 0x00000037042e7227 */ /* 0x000fe200078e00ff */
[----:B------:R-:W-:-:S02]  /*2320*/  ISETP.GT.U32.AND P6, PT, R0, R41, PT ;  /* 0x000000290000720c */ /* 0x000fc40003fc4070 */
[----:B------:R-:W-:Y:S01]  /*2330*/  ISETP.GT.U32.AND P3, PT, R0, R47, PT ;  /* 0x0000002f0000720c */ /* 0x000fe20003f64070 */
[----:B------:R-:W-:Y:S01]  /*2340*/  VIADD R50, R2, 0xb0 ;  /* 0x000000b002327836 */ /* 0x000fe20000000000 */
[----:B------:R-:W-:Y:S01]  /*2350*/  IADD3 R46, -R46, RZ, RZ ;  /* 0x000000ff2e2e7210 */ /* 0x000fe20007ffe1ff */
[----:B------:R-:W-:Y:S01]  /*2360*/  @!P0 IMAD.IADD R45, R45, 0x1, -R0 ;  /* 0x000000012d2d8824 */ /* 0x000fe200078e0a00 */
[----:B------:R-:W-:Y:S01]  /*2370*/  ISETP.GE.AND P0, PT, R52, RZ, PT ;  /* 0x000000ff3400720c */ /* 0x000fe20003f06270 */
[----:B------:R-:W-:Y:S01]  /*2380*/  IMAD.HI.U32 R48, R4, R57, RZ ;  /* 0x0000003904307227 */ /* 0x000fe200078e00ff */
[----:B------:R-:W-:-:S03]  /*2390*/  IABS R59, R50 ;  /* 0x00000032003b7213 */ /* 0x000fc60000000000 */
[----:B------:R-:W-:Y:S02]  /*23a0*/  VIADD R52, R2, 0xa8 ;  /* 0x000000a802347836 */ /* 0x000fe40000000000 */
[----:B------:R-:W-:Y:S01]  /*23b0*/  @!P1 IMAD.IADD R53, R53, 0x1, -R0 ;  /* 0x0000000135359824 */ /* 0x000fe200078e0a00 */
[C---:B------:R-:W-:Y:S01]  /*23c0*/  ISETP.GT.U32.AND P1, PT, R0.reuse, R45, PT ;  /* 0x0000002d0000720c */ /* 0x040fe20003f24070 */
[----:B------:R-:W-:Y:S01]  /*23d0*/  IMAD.MOV R48, RZ, RZ, -R48 ;  /* 0x000000ffff307224 */ /* 0x000fe200078e0a30 */
[----:B------:R-:W-:Y:S01]  /*23e0*/  IABS R61, R52 ;  /* 0x00000034003d7213 */ /* 0x000fe20000000000 */
[----:B------:R-:W-:Y:S02]  /*23f0*/  IMAD R55, R0, R46, R55 ;  /* 0x0000002e00377224 */ /* 0x000fe400078e0237 */
[----:B------:R-:W-:-:S04]  /*2400*/  IMAD.HI.U32 R46, R4, R59, RZ ;  /* 0x0000003b042e7227 */ /* 0x000fc800078e00ff */
[----:B------:R-:W-:Y:S02]  /*2410*/  IMAD R57, R0, R48, R57 ;  /* 0x0000003000397224 */ /* 0x000fe400078e0239 */
[----:B------:R-:W-:Y:S01]  /*2420*/  @!P6 IMAD.IADD R41, R41, 0x1, -R0 ;  /* 0x000000012929e824 */ /* 0x000fe200078e0a00 */
[----:B------:R-:W-:Y:S01]  /*2430*/  ISETP.GE.AND P6, PT, R54, RZ, PT ;  /* 0x000000ff3600720c */ /* 0x000fe20003fc6270 */
[----:B------:R-:W-:Y:S02]  /*2440*/  IMAD.MOV R48, RZ, RZ, -R46 ;  /* 0x000000ffff307224 */ /* 0x000fe400078e0a2e */
[----:B------:R-:W-:-:S04]  /*2450*/  IMAD.HI.U32 R46, R4, R61, RZ ;  /* 0x0000003d042e7227 */ /* 0x000fc800078e00ff */
[--C-:B------:R-:W-:Y:S01]  /*2460*/  @!P1 IMAD.IADD R45, R45, 0x1, -R0.reuse ;  /* 0x000000012d2d9824 */ /* 0x100fe200078e0a00 */
[----:B------:R-:W-:Y:S01]  /*2470*/  ISETP.GT.U32.AND P1, PT, R0, R57, PT ;  /* 0x000000390000720c */ /* 0x000fe20003f24070 */
[----:B------:R-:W-:Y:S01]  /*2480*/  @!P3 IMAD.IADD R47, R47, 0x1, -R0 ;  /* 0x000000012f2fb824 */ /* 0x000fe200078e0a00 */
[----:B------:R-:W-:Y:S01]  /*2490*/  ISETP.GE.AND P3, PT, R56, RZ, PT ;  /* 0x000000ff3800720c */ /* 0x000fe20003f66270 */
[C---:B------:R-:W-:Y:S02]  /*24a0*/  IMAD R59, R0.reuse, R48, R59 ;  /* 0x00000030003b7224 */ /* 0x040fe400078e023b */
[----:B------:R-:W-:Y:S02]  /*24b0*/  IMAD.MOV R46, RZ, RZ, -R46 ;  /* 0x000000ffff2e7224 */ /* 0x000fe400078e0a2e */
[----:B------:R-:W-:Y:S01]  /*24c0*/  @!P0 IMAD.MOV R45, RZ, RZ, -R45 ;  /* 0x000000ffff2d8224 */ /* 0x000fe200078e0a2d */
[C---:B------:R-:W-:Y:S01]  /*24d0*/  ISETP.GT.U32.AND P0, PT, R0.reuse, R59, PT ;  /* 0x0000003b0000720c */ /* 0x040fe20003f04070 */
[----:B------:R-:W-:-:S02]  /*24e0*/  IMAD R61, R0, R46, R61 ;  /* 0x0000002e003d7224 */ /* 0x000fc400078e023d */
[----:B------:R-:W-:Y:S02]  /*24f0*/  IMAD.MOV.U32 R51, RZ, RZ, R47 ;  /* 0x000000ffff337224 */ /* 0x000fe400078e002f */
[----:B------:R-:W-:Y:S01]  /*2500*/  @!P2 IMAD.MOV R38, RZ, RZ, -R38 ;  /* 0x000000ffff26a224 */ /* 0x000fe200078e0a26 */
[C---:B------:R-:W-:Y:S01]  /*2510*/  ISETP.GT.U32.AND P2, PT, R0.reuse, R53, PT ;  /* 0x000000350000720c */ /* 0x040fe20003f44070 */
[----:B------:R-:W-:Y:S01]  /*2520*/  @!P5 IMAD.MOV R39, RZ, RZ, -R39 ;  /* 0x000000ffff27d224 */ /* 0x000fe200078e0a27 */
[C---:B------:R-:W-:Y:S01]  /*2530*/  ISETP.GT.U32.AND P5, PT, R0.reuse, R55, PT ;  /* 0x000000370000720c */ /* 0x040fe20003fa4070 */
[----:B------:R-:W-:Y:S01]  /*2540*/  @!P6 IMAD.MOV R51, RZ, RZ, -R51 ;  /* 0x000000ffff33e224 */ /* 0x000fe200078e0a33 */
[----:B------:R-:W-:Y:S01]  /*2550*/  ISETP.GT.U32.AND P6, PT, R0, R61, PT ;  /* 0x0000003d0000720c */ /* 0x000fe20003fc4070 */
[C---:B------:R-:W-:Y:S02]  /*2560*/  VIADD R48, R2.reuse, 0xa0 ;  /* 0x000000a002307836 */ /* 0x040fe40000000000 */
[----:B------:R-:W-:-:S02]  /*2570*/  VIADD R47, R2, 0x98 ;  /* 0x00000098022f7836 */ /* 0x000fc40000000000 */
[--C-:B------:R-:W-:Y:S01]  /*2580*/  @!P0 IMAD.IADD R59, R59, 0x1, -R0.reuse ;  /* 0x000000013b3b8824 */ /* 0x100fe200078e0a00 */
[----:B------:R-:W-:Y:S01]  /*2590*/  IABS R63, R48 ;  /* 0x00000030003f7213 */ /* 0x000fe20000000000 */
[--C-:B------:R-:W-:Y:S01]  /*25a0*/  @!P1 IMAD.IADD R57, R57, 0x1, -R0.reuse ;  /* 0x0000000139399824 */ /* 0x100fe200078e0a00 */
[----:B------:R-:W-:Y:S01]  /*25b0*/  IABS R65, R47 ;  /* 0x0000002f00417213 */ /* 0x000fe20000000000 */
[--C-:B------:R-:W-:Y:S01]  /*25c0*/  @!P2 IMAD.IADD R53, R53, 0x1, -R0.reuse ;  /* 0x000000013535a824 */ /* 0x100fe200078e0a00 */
[----:B------:R-:W-:Y:S01]  /*25d0*/  ISETP.GE.AND P0, PT, R47, RZ, PT ;  /* 0x000000ff2f00720c */ /* 0x000fe20003f06270 */
[----:B------:R-:W-:Y:S01]  /*25e0*/  IMAD.HI.U32 R46, R4, R63, RZ ;  /* 0x0000003f042e7227 */ /* 0x000fe200078e00ff */
[----:B------:R-:W-:Y:S02]  /*25f0*/  @!P5 IADD3 R55, R55, -R0, RZ ;  /* 0x800000003737d210 */ /* 0x000fe40007ffe0ff */
[----:B------:R-:W-:Y:S01]  /*2600*/  @!P3 IADD3 R53, -R53, RZ, RZ ;  /* 0x000000ff3535b210 */ /* 0x000fe20007ffe1ff */
[----:B------:R-:W-:Y:S01]  /*2610*/  @!P6 IMAD.IADD R61, R61, 0x1, -R0 ;  /* 0x000000013d3de824 */ /* 0x000fe200078e0a00 */
[C---:B------:R-:W-:Y:S01]  /*2620*/  ISETP.GT.U32.AND P6, PT, R0.reuse, R59, PT ;  /* 0x0000003b0000720c */ /* 0x040fe20003fc4070 */
[----:B------:R-:W-:Y:S01]  /*2630*/  IMAD.MOV R46, RZ, RZ, -R46 ;  /* 0x000000ffff2e7224 */ /* 0x000fe200078e0a2e */
[----:B------:R-:W-:Y:S01]  /*2640*/  ISETP.GT.U32.AND P1, PT, R0, R55, PT ;  /* 0x000000370000720c */ /* 0x000fe20003f24070 */
[----:B------:R-:W-:Y:S01]  /*2650*/  @!P4 IMAD.MOV R41, RZ, RZ, -R41 ;  /* 0x000000ffff29c224 */ /* 0x000fe200078e0a29 */
[----:B------:R-:W-:Y:S01]  /*2660*/  ISETP.GE.AND P3, PT, R50, RZ, PT ;  /* 0x000000ff3200720c */ /* 0x000fe20003f66270 */
[----:B------:R-:W-:Y:S01]  /*2670*/  IMAD R47, R0, R46, R63 ;  /* 0x0000002e002f7224 */ /* 0x000fe200078e023f */
[----:B------:R-:W-:Y:S01]  /*2680*/  ISETP.GE.AND P2, PT, R58, RZ, PT ;  /* 0x000000ff3a00720c */ /* 0x000fe20003f46270 */
[----:B------:R-:W-:Y:S01]  /*2690*/  IMAD.HI.U32 R46, R4, R65, RZ ;  /* 0x00000041042e7227 */ /* 0x000fe200078e00ff */
[----:B------:R-:W-:-:S02]  /*26a0*/  ISETP.GT.U32.AND P4, PT, R0, R57, PT ;  /* 0x000000390000720c */ /* 0x000fc40003f84070 */
[----:B------:R-:W-:Y:S01]  /*26b0*/  ISETP.GE.AND P5, PT, R60, RZ, PT ;  /* 0x000000ff3c00720c */ /* 0x000fe20003fa6270 */
[----:B------:R-:W-:Y:S01]  /*26c0*/  IMAD.MOV R46, RZ, RZ, -R46 ;  /* 0x000000ffff2e7224 */ /* 0x000fe200078e0a2e */
[----:B------:R-:W-:Y:S01]  /*26d0*/  IADD3 R60, R2, 0x50, RZ ;  /* 0x00000050023c7810 */ /* 0x000fe20007ffe0ff */
[--C-:B------:R-:W-:Y:S01]  /*26e0*/  @!P6 IMAD.IADD R59, R59, 0x1, -R0.reuse ;  /* 0x000000013b3be824 */ /* 0x100fe200078e0a00 */
[C---:B------:R-:W-:Y:S01]  /*26f0*/  ISETP.GT.U32.AND P6, PT, R0.reuse, R47, PT ;  /* 0x0000002f0000720c */ /* 0x040fe20003fc4070 */
[----:B------:R-:W-:Y:S01]  /*2700*/  IMAD R65, R0, R46, R65 ;  /* 0x0000002e00417224 */ /* 0x000fe200078e0241 */
[----:B------:R-:W-:Y:S01]  /*2710*/  IABS R83, R60 ;  /* 0x0000003c00537213 */ /* 0x000fe20000000000 */
[--C-:B------:R-:W-:Y:S01]  /*2720*/  @!P1 IMAD.IADD R55, R55, 0x1, -R0.reuse ;  /* 0x0000000137379824 */ /* 0x100fe200078e0a00 */
[----:B------:R-:W-:Y:S01]  /*2730*/  ISETP.GE.AND P1, PT, R52, RZ, PT ;  /* 0x000000ff3400720c */ /* 0x000fe20003f26270 */
[----:B------:R-:W-:Y:S01]  /*2740*/  @!P3 IMAD.MOV R59, RZ, RZ, -R59 ;  /* 0x000000ffff3bb224 */ /* 0x000fe200078e0a3b */
[C---:B------:R-:W-:Y:S01]  /*2750*/  ISETP.GT.U32.AND P3, PT, R0.reuse, R65, PT ;  /* 0x000000410000720c */ /* 0x040fe20003f64070 */
[----:B------:R-:W-:Y:S01]  /*2760*/  @!P2 IMAD.MOV R55, RZ, RZ, -R55 ;  /* 0x000000ffff37a224 */ /* 0x000fe200078e0a37 */
[----:B------:R-:W-:Y:S01]  /*2770*/  ISETP.GT.U32.AND P2, PT, R0, R61, PT ;  /* 0x0000003d0000720c */ /* 0x000fe20003f44070 */
[----:B------:R-:W-:Y:S01]  /*2780*/  @!P4 IMAD.IADD R57, R57, 0x1, -R0 ;  /* 0x000000013939c824 */ /* 0x000fe200078e0a00 */
[----:B------:R-:W-:Y:S01]  /*2790*/  ISETP.GE.AND P4, PT, R48, RZ, PT ;  /* 0x000000ff3000720c */ /* 0x000fe20003f86270 */
[C---:B------:R-:W-:Y:S01]  /*27a0*/  VIADD R52, R2.reuse, 0x80 ;  /* 0x0000008002347836 */ /* 0x040fe20000000000 */
[C---:B------:R-:W-:Y:S01]  /*27b0*/  IADD3 R48, R2.reuse, 0x90, RZ ;  /* 0x0000009002307810 */ /* 0x040fe20007ffe0ff */
[C---:B------:R-:W-:Y:S01]  /*27c0*/  VIADD R50, R2.reuse, 0x88 ;  /* 0x0000008802327836 */ /* 0x040fe20000000000 */
[----:B------:R-:W-:Y:S01]  /*27d0*/  @!P6 IADD3 R47, R47, -R0, RZ ;  /* 0x800000002f2fe210 */ /* 0x000fe20007ffe0ff */
[C---:B------:R-:W-:Y:S01]  /*27e0*/  VIADD R54, R2.reuse, 0x78 ;  /* 0x0000007802367836 */ /* 0x040fe20000000000 */
[----:B------:R-:W-:Y:S01]  /*27f0*/  IABS R67, R48 ;  /* 0x0000003000437213 */ /* 0x000fe20000000000 */
[----:B------:R-:W-:Y:S01]  /*2800*/  VIADD R56, R2, 0x68 ;  /* 0x0000006802387836 */ /* 0x000fe20000000000 */
[----:B------:R-:W-:Y:S01]  /*2810*/  IABS R71, R52 ;  /* 0x0000003400477213 */ /* 0x000fe20000000000 */
[----:B------:R-:W-:Y:S01]  /*2820*/  @!P5 IMAD.MOV R57, RZ, RZ, -R57 ;  /* 0x000000ffff39d224 */ /* 0x000fe200078e0a39 */
[----:B------:R-:W-:Y:S01]  /*2830*/  @!P3 IADD3 R65, R65, -R0, RZ ;  /* 0x800000004141b210 */ /* 0x000fe20007ffe0ff */
[----:B------:R-:W-:Y:S01]  /*2840*/  IMAD.HI.U32 R46, R4, R67, RZ ;  /* 0x00000043042e7227 */ /* 0x000fe200078e00ff */
[----:B------:R-:W-:-:S02]  /*2850*/  IABS R69, R50 ;  /* 0x0000003200457213 */ /* 0x000fc40000000000 */
[----:B------:R-:W-:Y:S01]  /*2860*/  ISETP.GT.U32.AND P3, PT, R0, R65, PT ;  /* 0x000000410000720c */ /* 0x000fe20003f64070 */
[----:B------:R-:W-:Y:S01]  /*2870*/  @!P2 IMAD.IADD R61, R61, 0x1, -R0 ;  /* 0x000000013d3da824 */ /* 0x000fe200078e0a00 */
[----:B------:R-:W-:Y:S01]  /*2880*/  ISETP.GE.AND P2, PT, R50, RZ, PT ;  /* 0x000000ff3200720c */ /* 0x000fe20003f46270 */
[----:B------:R-:W-:Y:S01]  /*2890*/  IMAD.MOV R50, RZ, RZ, -R46 ;  /* 0x000000ffff327224 */ /* 0x000fe200078e0a2e */
[----:B------:R-:W-:Y:S01]  /*28a0*/  ISETP.GT.U32.AND P6, PT, R0, R47, PT ;  /* 0x0000002f0000720c */ /* 0x000fe20003fc4070 */
[----:B------:R-:W-:Y:S01]  /*28b0*/  IMAD.HI.U32 R46, R4, R71, RZ ;  /* 0x00000047042e7227 */ /* 0x000fe200078e00ff */
[----:B------:R-:W-:Y:S02]  /*28c0*/  IABS R73, R54 ;  /* 0x0000003600497213 */ /* 0x000fe40000000000 */
[----:B------:R-:W-:Y:S01]  /*28d0*/  IABS R77, R56 ;  /* 0x00000038004d7213 */ /* 0x000fe20000000000 */
[----:B------:R-:W-:Y:S01]  /*28e0*/  IMAD R67, R0, R50, R67 ;  /* 0x0000003200437224 */ /* 0x000fe200078e0243 */
[----:B------:R-:W-:Y:S01]  /*28f0*/  ISETP.GE.AND P5, PT, R48, RZ, PT ;  /* 0x000000ff3000720c */ /* 0x000fe20003fa6270 */
[----:B------:R-:W-:-:S02]  /*2900*/  IMAD.MOV R50, RZ, RZ, -R46 ;  /* 0x000000ffff327224 */ /* 0x000fc400078e0a2e */
[--C-:B------:R-:W-:Y:S02]  /*2910*/  @!P3 IMAD.IADD R65, R65, 0x1, -R0.reuse ;  /* 0x000000014141b824 */ /* 0x100fe400078e0a00 */
[C---:B------:R-:W-:Y:S02]  /*2920*/  IMAD R71, R0.reuse, R50, R71 ;  /* 0x0000003200477224 */ /* 0x040fe400078e0247 */
[----:B------:R-:W-:Y:S01]  /*2930*/  @!P6 IMAD.IADD R47, R47, 0x1, -R0 ;  /* 0x000000012f2fe824 */ /* 0x000fe200078e0a00 */
[----:B------:R-:W-:Y:S01]  /*2940*/  ISETP.GT.U32.AND P6, PT, R0, R67, PT ;  /* 0x000000430000720c */ /* 0x000fe20003fc4070 */
[----:B------:R-:W-:Y:S01]  /*2950*/  IMAD.HI.U32 R48, R4, R69, RZ ;  /* 0x0000004504307227 */ /* 0x000fe200078e00ff */
[----:B------:R-:W-:-:S03]  /*2960*/  ISETP.GT.U32.AND P3, PT, R0, R71, PT ;  /* 0x000000470000720c */ /* 0x000fc60003f64070 */
[----:B------:R-:W-:-:S04]  /*2970*/  IMAD.HI.U32 R46, R4, R73, RZ ;  /* 0x00000049042e7227 */ /* 0x000fc800078e00ff */
[----:B------:R-:W-:Y:S02]  /*2980*/  IMAD.MOV.U32 R63, RZ, RZ, R47 ;  /* 0x000000ffff3f7224 */ /* 0x000fe400078e002f */
[----:B------:R-:W-:-:S04]  /*2990*/  IMAD.HI.U32 R47, R4, R77, RZ ;  /* 0x0000004d042f7227 */ /* 0x000fc800078e00ff */
[----:B------:R-:W-:Y:S02]  /*29a0*/  @!P3 IMAD.IADD R71, R71, 0x1, -R0 ;  /* 0x000000014747b824 */ /* 0x000fe400078e0a00 */
[----:B------:R-:W-:Y:S02]  /*29b0*/  IMAD.MOV R48, RZ, RZ, -R48 ;  /* 0x000000ffff307224 */ /* 0x000fe400078e0a30 */
[----:B------:R-:W-:Y:S01]  /*29c0*/  IMAD.MOV R46, RZ, RZ, -R46 ;  /* 0x000000ffff2e7224 */ /* 0x000fe200078e0a2e */
[C---:B------:R-:W-:Y:S01]  /*29d0*/  ISETP.GT.U32.AND P3, PT, R0.reuse, R71, PT ;  /* 0x000000470000720c */ /* 0x040fe20003f64070 */
[----:B------:R-:W-:Y:S02]  /*29e0*/  IMAD.MOV R50, RZ, RZ, -R47 ;  /* 0x000000ffff327224 */ /* 0x000fe400078e0a2f */
[C---:B------:R-:W-:Y:S02]  /*29f0*/  IMAD R69, R0.reuse, R48, R69 ;  /* 0x0000003000457224 */ /* 0x040fe400078e0245 */
[----:B------:R-:W-:-:S02]  /*2a00*/  IMAD R73, R0, R46, R73 ;  /* 0x0000002e00497224 */ /* 0x000fc400078e0249 */
[--C-:B------:R-:W-:Y:S02]  /*2a10*/  @!P6 IMAD.IADD R67, R67, 0x1, -R0.reuse ;  /* 0x000000014343e824 */ /* 0x100fe400078e0a00 */
[C---:B------:R-:W-:Y:S02]  /*2a20*/  IMAD R77, R0.reuse, R50, R77 ;  /* 0x00000032004d7224 */ /* 0x040fe400078e024d */
[----:B------:R-:W-:Y:S01]  /*2a30*/  @!P4 IMAD.MOV R63, RZ, RZ, -R63 ;  /* 0x000000ffff3fc224 */ /* 0x000fe200078e0a3f */
[C---:B------:R-:W-:Y:S01]  /*2a40*/  ISETP.GT.U32.AND P6, PT, R0.reuse, R67, PT ;  /* 0x000000430000720c */ /* 0x040fe20003fc4070 */
[----:B------:R-:W-:Y:S01]  /*2a50*/  @!P0 IMAD.MOV R65, RZ, RZ, -R65 ;  /* 0x000000ffff418224 */ /* 0x000fe200078e0a41 */
[C---:B------:R-:W-:Y:S01]  /*2a60*/  ISETP.GT.U32.AND P4, PT, R0.reuse, R69, PT ;  /* 0x000000450000720c */ /* 0x040fe20003f84070 */
[----:B------:R-:W-:Y:S01]  /*2a70*/  @!P3 IMAD.IADD R71, R71, 0x1, -R0 ;  /* 0x000000014747b824 */ /* 0x000fe200078e0a00 */
[----:B------:R-:W-:Y:S01]  /*2a80*/  ISETP.GT.U32.AND P0, PT, R0, R73, PT ;  /* 0x000000490000720c */ /* 0x000fe20003f04070 */
[----:B------:R-:W-:Y:S01]  /*2a90*/  VIADD R58, R2, 0x60 ;  /* 0x00000060023a7836 */ /* 0x000fe20000000000 */
[----:B------:R-:W-:Y:S01]  /*2aa0*/  ISETP.GT.U32.AND P3, PT, R0, R77, PT ;  /* 0x0000004d0000720c */ /* 0x000fe20003f64070 */
[----:B------:R-:W-:Y:S01]  /*2ab0*/  @!P1 IMAD.MOV R61, RZ, RZ, -R61 ;  /* 0x000000ffff3d9224 */ /* 0x000fe200078e0a3d */
[----:B------:R-:W-:Y:S01]  /*2ac0*/  ISETP.GE.AND P1, PT, R52, RZ, PT ;  /* 0x000000ff3400720c */ /* 0x000fe20003f26270 */
[C---:B------:R-:W-:Y:S01]  /*2ad0*/  VIADD R52, R2.reuse, 0x70 ;  /* 0x0000007002347836 */ /* 0x040fe20000000000 */
[----:B------:R-:W-:Y:S01]  /*2ae0*/  IABS R79, R58 ;  /* 0x0000003a004f7213 */ /* 0x000fe20000000000 */
[----:B------:R-:W-:-:S02]  /*2af0*/  VIADD R64, R2, 0x40 ;  /* 0x0000004002407836 */ /* 0x000fc40000000000 */
[--C-:B------:R-:W-:Y:S01]  /*2b00*/  @!P6 IMAD.IADD R67, R67, 0x1, -R0.reuse ;  /* 0x000000014343e824 */ /* 0x100fe200078e0a00 */
[----:B------:R-:W-:Y:S01]  /*2b10*/  IABS R75, R52 ;  /* 0x00000034004b7213 */ /* 0x000fe20000000000 */
[----:B------:R-:W-:Y:S01]  /*2b20*/  IMAD.HI.U32 R48, R4, R79, RZ ;  /* 0x0000004f04307227 */ /* 0x000fe200078e00ff */
[----:B------:R-:W-:Y:S02]  /*2b30*/  ISETP.GE.AND P6, PT, R54, RZ, PT ;  /* 0x000000ff3600720c */ /* 0x000fe40003fc6270 */
[----:B------:R-:W-:Y:S01]  /*2b40*/  IABS R87, R64 ;  /* 0x0000004000577213 */ /* 0x000fe20000000000 */
[--C-:B------:R-:W-:Y:S02]  /*2b50*/  @!P4 IMAD.IADD R69, R69, 0x1, -R0.reuse ;  /* 0x000000014545c824 */ /* 0x100fe400078e0a00 */
[----:B------:R-:W-:Y:S01]  /*2b60*/  @!P0 IMAD.IADD R73, R73, 0x1, -R0 ;  /* 0x0000000149498824 */ /* 0x000fe200078e0a00 */
[----:B------:R-:W-:Y:S01]  /*2b70*/  @!P1 IADD3 R71, -R71, RZ, RZ ;  /* 0x000000ff47479210 */ /* 0x000fe20007ffe1ff */
[----:B------:R-:W-:Y:S01]  /*2b80*/  IMAD.HI.U32 R46, R4, R75, RZ ;  /* 0x0000004b042e7227 */ /* 0x000fe200078e00ff */
[----:B------:R-:W-:-:S02]  /*2b90*/  ISETP.GT.U32.AND P4, PT, R0, R69, PT ;  /* 0x000000450000720c */ /* 0x000fc40003f84070 */
[----:B------:R-:W-:Y:S01]  /*2ba0*/  ISETP.GT.U32.AND P0, PT, R0, R73, PT ;  /* 0x000000490000720c */ /* 0x000fe20003f04070 */
[----:B------:R-:W-:Y:S01]  /*2bb0*/  @!P3 IMAD.IADD R77, R77, 0x1, -R0 ;  /* 0x000000014d4db824 */ /* 0x000fe200078e0a00 */
[----:B------:R-:W-:Y:S01]  /*2bc0*/  IADD3 R46, -R46, RZ, RZ ;  /* 0x000000ff2e2e7210 */ /* 0x000fe20007ffe1ff */
[----:B------:R-:W-:Y:S02]  /*2bd0*/  IMAD.MOV R48, RZ, RZ, -R48 ;  /* 0x000000ffff307224 */ /* 0x000fe400078e0a30 */
[----:B------:R-:W-:Y:S02]  /*2be0*/  VIADD R54, R2, 0x58 ;  /* 0x0000005802367836 */ /* 0x000fe40000000000 */
[----:B------:R-:W-:Y:S01]  /*2bf0*/  @!P5 IMAD.MOV R67, RZ, RZ, -R67 ;  /* 0x000000ffff43d224 */ /* 0x000fe200078e0a43 */
[C---:B------:R-:W-:Y:S01]  /*2c00*/  ISETP.GT.U32.AND P5, PT, R0.reuse, R77, PT ;  /* 0x0000004d0000720c */ /* 0x040fe20003fa4070 */
[----:B------:R-:W-:Y:S01]  /*2c10*/  IMAD R79, R0, R48, R79 ;  /* 0x00000030004f7224 */ /* 0x000fe200078e024f */
[----:B------:R-:W-:Y:S01]  /*2c20*/  IABS R81, R54 ;  /* 0x0000003600517213 */ /* 0x000fe20000000000 */
[----:B------:R-:W-:-:S04]  /*2c30*/  IMAD.HI.U32 R48, R4, R83, RZ ;  /* 0x0000005304307227 */ /* 0x000fc800078e00ff */
[----:B------:R-:W-:Y:S02]  /*2c40*/  IMAD R47, R0, R46, R75 ;  /* 0x0000002e002f7224 */ /* 0x000fe400078e024b */
[----:B------:R-:W-:Y:S02]  /*2c50*/  IMAD.MOV R48, RZ, RZ, -R48 ;  /* 0x000000ffff307224 */ /* 0x000fe400078e0a30 */
[----:B------:R-:W-:-:S04]  /*2c60*/  IMAD.HI.U32 R46, R4, R81, RZ ;  /* 0x00000051042e7227 */ /* 0x000fc800078e00ff */
[C---:B------:R-:W-:Y:S02]  /*2c70*/  IMAD R83, R0.reuse, R48, R83 ;  /* 0x0000003000537224 */ /* 0x040fe400078e0253 */
[----:B------:R-:W-:Y:S02]  /*2c80*/  IMAD.MOV R46, RZ, RZ, -R46 ;  /* 0x000000ffff2e7224 */ /* 0x000fe400078e0a2e */
[--C-:B------:R-:W-:Y:S01]  /*2c90*/  @!P4 IMAD.IADD R69, R69, 0x1, -R0.reuse ;  /* 0x000000014545c824 */ /* 0x100fe200078e0a00 */
[C---:B------:R-:W-:Y:S01]  /*2ca0*/  ISETP.GT.U32.AND P4, PT, R0.reuse, R47, PT ;  /* 0x0000002f0000720c */ /* 0x040fe20003f84070 */
[--C-:B------:R-:W-:Y:S01]  /*2cb0*/  @!P0 IMAD.IADD R73, R73, 0x1, -R0.reuse ;  /* 0x0000000149498824 */ /* 0x100fe200078e0a00 */
[C---:B------:R-:W-:Y:S01]  /*2cc0*/  ISETP.GT.U32.AND P0, PT, R0.reuse, R79, PT ;  /* 0x0000004f0000720c */ /* 0x040fe20003f04070 */
[----:B------:R-:W-:Y:S01]  /*2cd0*/  @!P5 IMAD.IADD R77, R77, 0x1, -R0 ;  /* 0x000000014d4dd824 */ /* 0x000fe200078e0a00 */
[C---:B------:R-:W-:Y:S01]  /*2ce0*/  ISETP.GT.U32.AND P5, PT, R0.reuse, R83, PT ;  /* 0x000000530000720c */ /* 0x040fe20003fa4070 */
[----:B------:R-:W-:-:S02]  /*2cf0*/  IMAD R81, R0, R46, R81 ;  /* 0x0000002e00517224 */ /* 0x000fc400078e0251 */
[----:B------:R-:W-:-:S04]  /*2d00*/  IMAD.HI.U32 R46, R4, R87, RZ ;  /* 0x00000057042e7227 */ /* 0x000fc800078e00ff */
[C---:B------:R-:W-:Y:S02]  /*2d10*/  VIADD R66, R2.reuse, 0x38 ;  /* 0x0000003802427836 */ /* 0x040fe40000000000 */
[----:B------:R-:W-:Y:S02]  /*2d20*/  IMAD.MOV R48, RZ, RZ, -R46 ;  /* 0x000000ffff307224 */ /* 0x000fe400078e0a2e */
[----:B------:R-:W-:Y:S01]  /*2d30*/  VIADD R62, R2, 0x48 ;  /* 0x00000048023e7836 */ /* 0x000fe20000000000 */
[----:B------:R-:W-:Y:S01]  /*2d40*/  IABS R89, R66 ;  /* 0x0000004200597213 */ /* 0x000fe20000000000 */
[----:B------:R-:W-:Y:S02]  /*2d50*/  IMAD R87, R0, R48, R87 ;  /* 0x0000003000577224 */ /* 0x000fe400078e0257 */
[--C-:B------:R-:W-:Y:S01]  /*2d60*/  @!P4 IMAD.IADD R47, R47, 0x1, -R0.reuse ;  /* 0x000000012f2fc824 */ /* 0x100fe200078e0a00 */
[----:B------:R-:W-:Y:S01]  /*2d70*/  IABS R85, R62 ;  /* 0x0000003e00557213 */ /* 0x000fe20000000000 */
[--C-:B------:R-:W-:Y:S01]  /*2d80*/  @!P0 IMAD.IADD R79, R79, 0x1, -R0.reuse ;  /* 0x000000014f4f8824 */ /* 0x100fe200078e0a00 */
[----:B------:R-:W-:Y:S01]  /*2d90*/  ISETP.GE.AND P4, PT, R52, RZ, PT ;  /* 0x000000ff3400720c */ /* 0x000fe20003f86270 */
[----:B------:R-:W-:Y:S01]  /*2da0*/  @!P5 IMAD.IADD R83, R83, 0x1, -R0 ;  /* 0x000000015353d824 */ /* 0x000fe200078e0a00 */
[----:B------:R-:W-:Y:S01]  /*2db0*/  ISETP.GT.U32.AND P5, PT, R0, R87, PT ;  /* 0x000000570000720c */ /* 0x000fe20003fa4070 */
[----:B------:R-:W-:Y:S01]  /*2dc0*/  IMAD.HI.U32 R46, R4, R89, RZ ;  /* 0x00000059042e7227 */ /* 0x000fe200078e00ff */
[----:B------:R-:W-:-:S02]  /*2dd0*/  ISETP.GT.U32.AND P3, PT, R0, R47, PT ;  /* 0x0000002f0000720c */ /* 0x000fc40003f64070 */
[----:B------:R-:W-:Y:S01]  /*2de0*/  ISETP.GT.U32.AND P0, PT, R0, R79, PT ;  /* 0x0000004f0000720c */ /* 0x000fe20003f04070 */
[----:B------:R-:W-:Y:S01]  /*2df0*/  IMAD.HI.U32 R50, R4, R85, RZ ;  /* 0x0000005504327227 */ /* 0x000fe200078e00ff */
[----:B------:R-:W-:-:S03]  /*2e00*/  ISETP.GT.U32.AND P1, PT, R0, R83, PT ;  /* 0x000000530000720c */ /* 0x000fc60003f24070 */
[----:B------:R-:W-:Y:S01]  /*2e10*/  VIADD R68, R2, 0x30 ;  /* 0x0000003002447836 */ /* 0x000fe20000000000 */
[----:B------:R-:W-:Y:S01]  /*2e20*/  IADD3 R50, -R50, RZ, RZ ;  /* 0x000000ff32327210 */ /* 0x000fe20007ffe1ff */
[----:B------:R-:W-:Y:S02]  /*2e30*/  IMAD.MOV R46, RZ, RZ, -R46 ;  /* 0x000000ffff2e7224 */ /* 0x000fe400078e0a2e */
[----:B------:R-:W-:Y:S01]  /*2e40*/  @!P5 IMAD.IADD R87, R87, 0x1, -R0 ;  /* 0x000000015757d824 */ /* 0x000fe200078e0a00 */
[----:B------:R-:W-:Y:S01]  /*2e50*/  IABS R91, R68 ;  /* 0x00000044005b7213 */ /* 0x000fe20000000000 */
[C---:B------:R-:W-:Y:S02]  /*2e60*/  IMAD R89, R0.reuse, R46, R89 ;  /* 0x0000002e00597224 */ /* 0x040fe400078e0259 */
[----:B------:R-:W-:Y:S02]  /*2e70*/  IMAD R85, R0, R50, R85 ;  /* 0x0000003200557224 */ /* 0x000fe400078e0255 */
[----:B------:R-:W-:Y:S01]  /*2e80*/  IMAD.HI.U32 R48, R4, R91, RZ ;  /* 0x0000005b04307227 */ /* 0x000fe200078e00ff */
[----:B------:R-:W-:-:S03]  /*2e90*/  ISETP.GT.U32.AND P5, PT, R0, R89, PT ;  /* 0x000000590000720c */ /* 0x000fc60003fa4070 */
[--C-:B------:R-:W-:Y:S01]  /*2ea0*/  @!P3 IMAD.IADD R47, R47, 0x1, -R0.reuse ;  /* 0x000000012f2fb824 */ /* 0x100fe200078e0a00 */
[C---:B------:R-:W-:Y:S01]  /*2eb0*/  ISETP.GT.U32.AND P3, PT, R0.reuse, R81, PT ;  /* 0x000000510000720c */ /* 0x040fe20003f64070 */
[--C-:B------:R-:W-:Y:S01]  /*2ec0*/  @!P0 IMAD.IADD R79, R79, 0x1, -R0.reuse ;  /* 0x000000014f4f8824 */ /* 0x100fe200078e0a00 */
[----:B------:R-:W-:Y:S01]  /*2ed0*/  ISETP.GT.U32.AND P0, PT, R0, R85, PT ;  /* 0x000000550000720c */ /* 0x000fe20003f04070 */
[----:B------:R-:W-:Y:S01]  /*2ee0*/  VIADD R72, R2, 0x10 ;  /* 0x0000001002487836 */ /* 0x000fe20000000000 */
[----:B------:R-:W-:Y:S01]  /*2ef0*/  IADD3 R48, -R48, RZ, RZ ;  /* 0x000000ff30307210 */ /* 0x000fe20007ffe1ff */
[----:B------:R-:W-:Y:S02]  /*2f00*/  VIADD R74, R2, 0x8 ;  /* 0x00000008024a7836 */ /* 0x000fe40000000000 */
[----:B------:R-:W-:Y:S01]  /*2f10*/  IMAD.HI.U32 R50, R4, R93, RZ ;  /* 0x0000005d04327227 */ /* 0x000fe200078e00ff */
[----:B------:R-:W-:Y:S02]  /*2f20*/  IABS R99, R72 ;  /* 0x0000004800637213 */ /* 0x000fe40000000000 */
[----:B------:R-:W-:Y:S01]  /*2f30*/  @!P5 IADD3 R89, R89, -R0, RZ ;  /* 0x800000005959d210 */ /* 0x000fe20007ffe0ff */
[----:B------:R-:W-:Y:S01]  /*2f40*/  IMAD R91, R0, R48, R91 ;  /* 0x00000030005b7224 */ /* 0x000fe200078e025b */
[----:B------:R-:W-:Y:S01]  /*2f50*/  IABS R101, R74 ;  /* 0x0000004a00657213 */ /* 0x000fe20000000000 */
[--C-:B------:R-:W-:Y:S01]  /*2f60*/  @!P3 IMAD.IADD R81, R81, 0x1, -R0.reuse ;  /* 0x000000015151b824 */ /* 0x100fe200078e0a00 */
[----:B------:R-:W-:Y:S01]  /*2f70*/  ISETP.GE.AND P3, PT, R56, RZ, PT ;  /* 0x000000ff3800720c */ /* 0x000fe20003f66270 */
[----:B------:R-:W-:Y:S01]  /*2f80*/  @!P0 IMAD.IADD R85, R85, 0x1, -R0 ;  /* 0x0000000155558824 */ /* 0x000fe200078e0a00 */
[----:B------:R-:W-:Y:S01]  /*2f90*/  ISETP.GT.U32.AND P5, PT, R0, R91, PT ;  /* 0x0000005b0000720c */ /* 0x000fe20003fa4070 */
[----:B------:R-:W-:Y:S01]  /*2fa0*/  VIADD R56, R2, 0x20 ;  /* 0x0000002002387836 */ /* 0x000fe20000000000 */
[----:B------:R-:W-:Y:S01]  /*2fb0*/  ISETP.GE.AND P0, PT, R58, RZ, PT ;  /* 0x000000ff3a00720c */ /* 0x000fe20003f06270 */
[----:B------:R-:W-:-:S02]  /*2fc0*/  VIADD R58, R2, 0x18 ;  /* 0x00000018023a7836 */ /* 0x000fc40000000000 */
[----:B------:R-:W-:Y:S01]  /*2fd0*/  IMAD.MOV R50, RZ, RZ, -R50 ;  /* 0x000000ffff327224 */ /* 0x000fe200078e0a32 */
[----:B------:R-:W-:Y:S01]  /*2fe0*/  IABS R95, R56 ;  /* 0x00000038005f7213 */ /* 0x000fe20000000000 */
[----:B------:R-:W-:Y:S01]  /*2ff0*/  @!P2 IMAD.MOV R69, RZ, RZ, -R69 ;  /* 0x000000ffff45a224 */ /* 0x000fe200078e0a45 */
[----:B------:R-:W-:Y:S01]  /*3000*/  IABS R97, R58 ;  /* 0x0000003a00617213 */ /* 0x000fe20000000000 */
[C---:B------:R-:W-:Y:S01]  /*3010*/  IMAD R93, R0.reuse, R50, R93 ;  /* 0x00000032005d7224 */ /* 0x040fe200078e025d */
[----:B------:R-:W-:Y:S01]  /*3020*/  ISETP.GT.U32.AND P2, PT, R0, R81, PT ;  /* 0x000000510000720c */ /* 0x000fe20003f44070 */
[----:B------:R-:W-:-:S04]  /*3030*/  IMAD.HI.U32 R46, R4, R95, RZ ;  /* 0x0000005f042e7227 */ /* 0x000fc800078e00ff */
[----:B------:R-:W-:Y:S01]  /*3040*/  @!P5 IMAD.IADD R91, R91, 0x1, -R0 ;  /* 0x000000015b5bd824 */ /* 0x000fe200078e0a00 */
[----:B------:R-:W-:Y:S01]  /*3050*/  ISETP.GT.U32.AND P5, PT, R0, R85, PT ;  /* 0x000000550000720c */ /* 0x000fe20003fa4070 */
[----:B------:R-:W-:-:S04]  /*3060*/  IMAD.HI.U32 R48, R4, R97, RZ ;  /* 0x0000006104307227 */ /* 0x000fc800078e00ff */
[----:B------:R-:W-:-:S04]  /*3070*/  IMAD.HI.U32 R50, R4, R99, RZ ;  /* 0x0000006304327227 */ /* 0x000fc800078e00ff */
[----:B------:R-:W-:-:S04]  /*3080*/  IMAD.HI.U32 R52, R4, R101, RZ ;  /* 0x0000006504347227 */ /* 0x000fc800078e00ff */
[----:B------:R-:W-:Y:S01]  /*3090*/  IMAD.HI.U32 R4, R4, R103, RZ ;  /* 0x0000006704047227 */ /* 0x000fe200078e00ff */
[----:B------:R-:W-:-:S03]  /*30a0*/  @!P5 IADD3 R85, R85, -R0, RZ ;  /* 0x800000005555d210 */ /* 0x000fc60007ffe0ff */
[----:B------:R-:W-:Y:S02]  /*30b0*/  IMAD.MOV R46, RZ, RZ, -R46 ;  /* 0x000000ffff2e7224 */ /* 0x000fe400078e0a2e */
[----:B------:R-:W-:Y:S02]  /*30c0*/  IMAD.MOV R48, RZ, RZ, -R48 ;  /* 0x000000ffff307224 */ /* 0x000fe400078e0a30 */
[----:B------:R-:W-:Y:S02]  /*30d0*/  IMAD.MOV R4, RZ, RZ, -R4 ;  /* 0x000000ffff047224 */ /* 0x000fe400078e0a04 */
[----:B------:R-:W-:Y:S01]  /*30e0*/  IMAD.MOV.U32 R75, RZ, RZ, R47 ;  /* 0x000000ffff4b7224 */ /* 0x000fe200078e002f */
[----:B------:R-:W-:Y:S01]  /*30f0*/  SHF.R.S32.HI R47, RZ, 0x1f, R206 ;  /* 0x0000001fff2f7819 */ /* 0x000fe200000114ce */
[C---:B------:R-:W-:Y:S02]  /*3100*/  IMAD R95, R0.reuse, R46, R95 ;  /* 0x0000002e005f7224 */ /* 0x040fe400078e025f */
[C---:B------:R-:W-:Y:S01]  /*3110*/  IMAD R97, R0.reuse, R48, R97 ;  /* 0x0000003000617224 */ /* 0x040fe200078e0261 */
[----:B------:R-:W0:Y:S01]  /*3120*/  LDC R46, c[0x0][0x240] ;  /* 0x00009000ff2e7b82 */ /* 0x000e220000000800 */
[----:B------:R-:W-:Y:S01]  /*3130*/  @!P6 IMAD.MOV R73, RZ, RZ, -R73 ;  /* 0x000000ffff49e224 */ /* 0x000fe200078e0a49 */
[C---:B------:R-:W-:Y:S01]  /*3140*/  ISETP.GT.U32.AND P6, PT, R0.reuse, R91, PT ;  /* 0x0000005b0000720c */ /* 0x040fe20003fc4070 */
[C---:B------:R-:W-:Y:S01]  /*3150*/  IMAD R103, R0.reuse, R4, R103 ;  /* 0x0000000400677224 */ /* 0x040fe200078e0267 */
[----:B------:R-:W-:Y:S01]  /*3160*/  LEA.HI R206, R47, R206, RZ, 0x5 ;  /* 0x000000ce2fce7211 */ /* 0x000fe200078f28ff */
[----:B------:R-:W-:Y:S01]  /*3170*/  @!P4 IMAD.MOV R75, RZ, RZ, -R75 ;  /* 0x000000ffff4bc224 */ /* 0x000fe200078e0a4b */
[C---:B------:R-:W-:Y:S01]  /*3180*/  ISETP.GT.U32.AND P4, PT, R0.reuse, R87, PT ;  /* 0x000000570000720c */ /* 0x040fe20003f84070 */
[----:B------:R-:W-:Y:S01]  /*3190*/  @!P3 IMAD.MOV R77, RZ, RZ, -R77 ;  /* 0x000000ffff4db224 */ /* 0x000fe200078e0a4d */
[C---:B------:R-:W-:Y:S01]  /*31a0*/  ISETP.GT.U32.AND P3, PT, R0.reuse, R89, PT ;  /* 0x000000590000720c */ /* 0x040fe20003f64070 */
[----:B------:R-:W-:Y:S01]  /*31b0*/  @!P0 IMAD.MOV R79, RZ, RZ, -R79 ;  /* 0x000000ffff4f8224 */ /* 0x000fe200078e0a4f */
[C---:B------:R-:W-:Y:S01]  /*31c0*/  ISETP.GT.U32.AND P0, PT, R0.reuse, R93, PT ;  /* 0x0000005d0000720c */ /* 0x040fe20003f04070 */
[--C-:B------:R-:W-:Y:S01]  /*31d0*/  @!P2 IMAD.IADD R81, R81, 0x1, -R0.reuse ;  /* 0x000000015151a824 */ /* 0x100fe200078e0a00 */
[C---:B------:R-:W-:Y:S01]  /*31e0*/  ISETP.GT.U32.AND P2, PT, R0.reuse, R95, PT ;  /* 0x0000005f0000720c */ /* 0x040fe20003f44070 */
[----:B------:R-:W-:Y:S01]  /*31f0*/  @!P1 IMAD.IADD R83, R83, 0x1, -R0 ;  /* 0x0000000153539824 */ /* 0x000fe200078e0a00 */
[C---:B------:R-:W-:Y:S01]  /*3200*/  ISETP.GT.U32.AND P1, PT, R0.reuse, R97, PT ;  /* 0x000000610000720c */ /* 0x040fe20003f24070 */
[----:B------:R-:W-:Y:S01]  /*3210*/  IMAD.MOV R52, RZ, RZ, -R52 ;  /* 0x000000ffff347224 */ /* 0x000fe200078e0a34 */
[C---:B------:R-:W-:Y:S01]  /*3220*/  ISETP.GT.U32.AND P5, PT, R0.reuse, R103, PT ;  /* 0x000000670000720c */ /* 0x040fe20003fa4070 */
[----:B------:R-:W-:Y:S01]  /*3230*/  IMAD.MOV R50, RZ, RZ, -R50 ;  /* 0x000000ffff327224 */ /* 0x000fe200078e0a32 */
[----:B------:R-:W-:Y:S01]  /*3240*/  SHF.R.S32.HI R206, RZ, 0x5, R206 ;  /* 0x00000005ffce7819 */ /* 0x000fe200000114ce */
[----:B------:R-:W-:-:S02]  /*3250*/  IMAD R101, R0, R52, R101 ;  /* 0x0000003400657224 */ /* 0x000fc400078e0265 */
[C---:B------:R-:W-:Y:S02]  /*3260*/  IMAD R99, R0.reuse, R50, R99 ;  /* 0x0000003200637224 */ /* 0x040fe400078e0263 */
[--C-:B------:R-:W-:Y:S01]  /*3270*/  @!P6 IMAD.IADD R91, R91, 0x1, -R0.reuse ;  /* 0x000000015b5be824 */ /* 0x100fe200078e0a00 */
[C---:B------:R-:W-:Y:S01]  /*3280*/  ISETP.GT.U32.AND P6, PT, R0.reuse, R101, PT ;  /* 0x000000650000720c */ /* 0x040fe20003fc4070 */
[--C-:B------:R-:W-:Y:S01]  /*3290*/  @!P4 IMAD.IADD R87, R87, 0x1, -R0.reuse ;  /* 0x000000015757c824 */ /* 0x100fe200078e0a00 */
[----:B------:R-:W-:Y:S01]  /*32a0*/  ISETP.GT.U32.AND P4, PT, R0, R99, PT ;  /* 0x000000630000720c */ /* 0x000fe20003f84070 */
[--C-:B------:R-:W-:Y:S01]  /*32b0*/  @!P3 IMAD.IADD R89, R89, 0x1, -R0.reuse ;  /* 0x000000015959b824 */ /* 0x100fe200078e0a00 */
[----:B------:R-:W-:Y:S01]  /*32c0*/  ISETP.GE.AND P3, PT, R54, RZ, PT ;  /* 0x000000ff3600720c */ /* 0x000fe20003f66270 */
        /* <DEDUP_REMOVED lines=8> */
[----:B------:R-:W-:-:S02]  /*3350*/  @!P6 IMAD.IADD R101, R101, 0x1, -R0 ;  /* 0x000000016565e824 */ /* 0x000fc400078e0a00 */
[----:B------:R-:W-:Y:S02]  /*3360*/  @!P4 IADD3 R99, R99, -R0, RZ ;  /* 0x800000006363c210 */ /* 0x000fe40007ffe0ff */
[----:B------:R-:W-:Y:S01]  /*3370*/  @!P3 IMAD.MOV R81, RZ, RZ, -R81 ;  /* 0x000000ffff51b224 */ /* 0x000fe200078e0a51 */
[C---:B------:R-:W-:Y:S01]  /*3380*/  ISETP.GT.U32.AND P3, PT, R0.reuse, R93, PT ;  /* 0x0000005d0000720c */ /* 0x040fe20003f64070 */
[----:B------:R-:W-:Y:S01]  /*3390*/  @!P0 IMAD.MOV R83, RZ, RZ, -R83 ;  /* 0x000000ffff538224 */ /* 0x000fe200078e0a53 */
[C---:B------:R-:W-:Y:S01]  /*33a0*/  ISETP.GT.U32.AND P0, PT, R0.reuse, R95, PT ;  /* 0x0000005f0000720c */ /* 0x040fe20003f04070 */
[----:B------:R-:W-:Y:S01]  /*33b0*/  @!P2 IMAD.MOV R85, RZ, RZ, -R85 ;  /* 0x000000ffff55a224 */ /* 0x000fe200078e0a55 */
[C---:B------:R-:W-:Y:S01]  /*33c0*/  ISETP.GT.U32.AND P2, PT, R0.reuse, R97, PT ;  /* 0x000000610000720c */ /* 0x040fe20003f44070 */
[----:B------:R-:W-:Y:S01]  /*33d0*/  @!P1 IMAD.MOV R87, RZ, RZ, -R87 ;  /* 0x000000ffff579224 */ /* 0x000fe200078e0a57 */
[C---:B------:R-:W-:Y:S01]  /*33e0*/  ISETP.GT.U32.AND P1, PT, R0.reuse, R103, PT ;  /* 0x000000670000720c */ /* 0x040fe20003f24070 */
[----:B------:R-:W-:Y:S01]  /*33f0*/  @!P5 IMAD.MOV R89, RZ, RZ, -R89 ;  /* 0x000000ffff59d224 */ /* 0x000fe200078e0a59 */
[----:B------:R-:W-:-:S02]  /*3400*/  ISETP.GT.U32.AND P6, PT, R0, R99, PT ;  /* 0x000000630000720c */ /* 0x000fc40003fc4070 */
[----:B------:R-:W-:Y:S02]  /*3410*/  ISETP.GT.U32.AND P5, PT, R0, R101, PT ;  /* 0x000000650000720c */ /* 0x000fe40003fa4070 */
[----:B------:R-:W-:Y:S02]  /*3420*/  ISETP.GE.AND P4, PT, R68, RZ, PT ;  /* 0x000000ff4400720c */ /* 0x000fe40003f86270 */
[----:B------:R-:W-:Y:S01]  /*3430*/  @!P3 IADD3 R93, R93, -R0, RZ ;  /* 0x800000005d5db210 */ /* 0x000fe20007ffe0ff */
        /* <DEDUP_REMOVED lines=8> */
[----:B------:R-:W-:Y:S01]  /*34c0*/  @!P5 IMAD.IADD R101, R101, 0x1, -R0 ;  /* 0x000000016565d824 */ /* 0x000fe200078e0a00 */
[----:B------:R-:W-:Y:S01]  /*34d0*/  ISETP.NE.AND P5, PT, R49, RZ, PT ;  /* 0x000000ff3100720c */ /* 0x000fe20003fa5270 */
[----:B------:R-:W-:Y:S01]  /*34e0*/  @!P4 IMAD.MOV R91, RZ, RZ, -R91 ;  /* 0x000000ffff5bc224 */ /* 0x000fe200078e0a5b */
[----:B------:R-:W-:-:S02]  /*34f0*/  LOP3.LUT R0, RZ, R49, RZ, 0x33, !PT ;  /* 0x00000031ff007212 */ /* 0x000fc400078e33ff */
[----:B------:R-:W-:Y:S01]  /*3500*/  ISETP.GE.AND P4, PT, R2, RZ, PT ;  /* 0x000000ff0200720c */ /* 0x000fe20003f86270 */
[----:B------:R-:W-:Y:S01]  /*3510*/  @!P3 IMAD.MOV R93, RZ, RZ, -R93 ;  /* 0x000000ffff5db224 */ /* 0x000fe200078e0a5d */
[C---:B------:R-:W-:Y:S01]  /*3520*/  SEL R2, R0.reuse, R40, !P5 ;  /* 0x0000002800027207 */ /* 0x040fe20006800000 */
[----:B------:R-:W-:Y:S01]  /*3530*/  @!P0 IMAD.MOV R95, RZ, RZ, -R95 ;  /* 0x000000ffff5f8224 */ /* 0x000fe200078e0a5f */
[----:B------:R-:W-:Y:S01]  /*3540*/  SEL R4, R0, R41, !P5 ;  /* 0x0000002900047207 */ /* 0x000fe20006800000 */
[----:B------:R-:W-:Y:S01]  /*3550*/  @!P1 IMAD.MOV R99, RZ, RZ, -R99 ;  /* 0x000000ffff639224 */ /* 0x000fe200078e0a63 */
[----:B------:R-:W1:Y:S01]  /*3560*/  LDC.64 R40, c[0x0][0x218] ;  /* 0x00008600ff287b82 */ /* 0x000e620000000a00 */
[----:B------:R-:W-:Y:S01]  /*3570*/  ISETP.GE.AND P2, PT, R58, RZ, PT ;  /* 0x000000ff3a00720c */ /* 0x000fe20003f46270 */
[----:B------:R-:W-:Y:S01]  /*3580*/  @!P6 IMAD.MOV R101, RZ, RZ, -R101 ;  /* 0x000000ffff65e224 */ /* 0x000fe200078e0a65 */
[----:B------:R-:W-:Y:S01]  /*3590*/  SEL R9, R0, R9, !P5 ;  /* 0x0000000900097207 */ /* 0x000fe20006800000 */
[----:B0-----:R-:W-:Y:S01]  /*35a0*/  IMAD R145, R2, R46, RZ ;  /* 0x0000002e02917224 */ /* 0x001fe200078e02ff */
[----:B------:R-:W-:Y:S01]  /*35b0*/  SEL R8, R0, R8, !P5 ;  /* 0x0000000800087207 */ /* 0x000fe20006800000 */
[----:B------:R-:W-:Y:S01]  /*35c0*/  IMAD R153, R4, R46, RZ ;  /* 0x0000002e04997224 */ /* 0x000fe200078e02ff */
[C---:B------:R-:W-:Y:S01]  /*35d0*/  SEL R6, R0.reuse, R6, !P5 ;  /* 0x0000000600067207 */ /* 0x040fe20006800000 */
[----:B------:R-:W-:Y:S01]  /*35e0*/  IMAD R9, R9, R46, RZ ;  /* 0x0000002e09097224 */ /* 0x000fe200078e02ff */
[C---:B------:R-:W-:Y:S01]  /*35f0*/  SEL R7, R0.reuse, R7, !P5 ;  /* 0x0000000700077207 */ /* 0x040fe20006800000 */
[----:B------:R-:W-:Y:S01]  /*3600*/  @!P4 IMAD.MOV R103, RZ, RZ, -R103 ;  /* 0x000000ffff67c224 */ /* 0x000fe200078e0a67 */
[----:B------:R-:W-:Y:S01]  /*3610*/  SEL R12, R0, R12, !P5 ;  /* 0x0000000c000c7207 */ /* 0x000fe20006800000 */
[----:B------:R-:W-:Y:S01]  /*3620*/  IMAD R8, R8, R46, RZ ;  /* 0x0000002e08087224 */ /* 0x000fe200078e02ff */
[----:B------:R-:W-:Y:S01]  /*3630*/  SEL R10, R0, R10, !P5 ;  /* 0x0000000a000a7207 */ /* 0x000fe20006800000 */
[-C--:B------:R-:W-:Y:S01]  /*3640*/  IMAD R6, R6, R46.reuse, RZ ;  /* 0x0000002e06067224 */ /* 0x080fe200078e02ff */
[----:B------:R-:W-:Y:S01]  /*3650*/  @!P2 IADD3 R97, -R97, RZ, RZ ;  /* 0x000000ff6161a210 */ /* 0x000fe20007ffe1ff */
[-C--:B------:R-:W-:Y:S01]  /*3660*/  IMAD R7, R7, R46.reuse, RZ ;  /* 0x0000002e07077224 */ /* 0x080fe200078e02ff */
[----:B------:R-:W-:Y:S01]  /*3670*/  SEL R11, R0, R11, !P5 ;  /* 0x0000000b000b7207 */ /* 0x000fe20006800000 */
[-C--:B------:R-:W-:Y:S01]  /*3680*/  IMAD R12, R12, R46.reuse, RZ ;  /* 0x0000002e0c0c7224 */ /* 0x080fe200078e02ff */
[----:B------:R-:W-:Y:S01]  /*3690*/  SEL R13, R0, R13, !P5 ;  /* 0x0000000d000d7207 */ /* 0x000fe20006800000 */
[----:B------:R-:W-:Y:S01]  /*36a0*/  IMAD R10, R10, R46, RZ ;  /* 0x0000002e0a0a7224 */ /* 0x000fe200078e02ff */
[C---:B------:R-:W-:Y:S01]  /*36b0*/  SEL R14, R0.reuse, R14, !P5 ;  /* 0x0000000e000e7207 */ /* 0x040fe20006800000 */
[-C--:B------:R-:W-:Y:S01]  /*36c0*/  IMAD R11, R11, R46.reuse, RZ ;  /* 0x0000002e0b0b7224 */ /* 0x080fe200078e02ff */
[----:B------:R-:W-:Y:S01]  /*36d0*/  SEL R17, R0, R17, !P5 ;  /* 0x0000001100117207 */ /* 0x000fe20006800000 */
[----:B------:R-:W-:Y:S01]  /*36e0*/  IMAD R13, R13, R46, RZ ;  /* 0x0000002e0d0d7224 */ /* 0x000fe200078e02ff */
[----:B-1----:R-:W-:Y:S01]  /*36f0*/  LEA R124, P2, R9, R40, 0x1 ;  /* 0x00000028097c7211 */ /* 0x002fe200078408ff */
[-C--:B------:R-:W-:Y:S01]  /*3700*/  IMAD R14, R14, R46.reuse, RZ ;  /* 0x0000002e0e0e7224 */ /* 0x080fe200078e02ff */
[C---:B------:R-:W-:Y:S01]  /*3710*/  SEL R15, R0.reuse, R15, !P5 ;  /* 0x0000000f000f7207 */ /* 0x040fe20006800000 */
[----:B------:R-:W-:Y:S01]  /*3720*/  IMAD R17, R17, R46, RZ ;  /* 0x0000002e11117224 */ /* 0x000fe200078e02ff */
[----:B------:R-:W-:-:S02]  /*3730*/  SEL R16, R0, R16, !P5 ;  /* 0x0000001000107207 */ /* 0x000fc40006800000 */
[C---:B------:R-:W-:Y:S01]  /*3740*/  SEL R18, R0.reuse, R18, !P5 ;  /* 0x0000001200127207 */ /* 0x040fe20006800000 */
[-C--:B------:R-:W-:Y:S01]  /*3750*/  IMAD R15, R15, R46.reuse, RZ ;  /* 0x0000002e0f0f7224 */ /* 0x080fe200078e02ff */
[----:B------:R-:W-:Y:S01]  /*3760*/  SEL R19, R0, R19, !P5 ;  /* 0x0000001300137207 */ /* 0x000fe20006800000 */
[----:B------:R-:W-:Y:S01]  /*3770*/  IMAD R16, R16, R46, RZ ;  /* 0x0000002e10107224 */ /* 0x000fe200078e02ff */
[----:B------:R-:W-:Y:S01]  /*3780*/  SEL R20, R0, R20, !P5 ;  /* 0x0000001400147207 */ /* 0x000fe20006800000 */
[-C--:B------:R-:W-:Y:S01]  /*3790*/  IMAD R18, R18, R46.reuse, RZ ;  /* 0x0000002e12127224 */ /* 0x080fe200078e02ff */
[C---:B------:R-:W-:Y:S01]  /*37a0*/  SEL R21, R0.reuse, R21, !P5 ;  /* 0x0000001500157207 */ /* 0x040fe20006800000 */
        /* <DEDUP_REMOVED lines=36> */
[-C--:B------:R-:W-:Y:S01]  /*39f0*/  IMAD R143, R37, R46.reuse, RZ ;  /* 0x0000002e258f7224 */ /* 0x080fe200078e02ff */
[----:B------:R-:W-:Y:S01]  /*3a00*/  SEL R45, R0, R45, !P5 ;  /* 0x0000002d002d7207 */ /* 0x000fe20006800000 */
[-C--:B------:R-:W-:Y:S01]  /*3a10*/  IMAD R149, R38, R46.reuse, RZ ;  /* 0x0000002e26957224 */ /* 0x080fe200078e02ff */
[C---:B------:R-:W-:Y:S01]  /*3a20*/  SEL R51, R0.reuse, R51, !P5 ;  /* 0x0000003300337207 */ /* 0x040fe20006800000 */
        /* <DEDUP_REMOVED lines=51> */
[----:B------:R-:W-:Y:S01]  /*3d60*/  SEL R0, R0, R103, !P5 ;  /* 0x0000006700007207 */ /* 0x000fe20006800000 */
[----:B------:R-:W-:Y:S01]  /*3d70*/  IMAD R99, R99, R46, RZ ;  /* 0x0000002e63637224 */ /* 0x000fe200078e02ff */
[----:B------:R-:W-:Y:S01]  /*3d80*/  LEA R126, P5, R8, R40, 0x1 ;  /* 0x00000028087e7211 */ /* 0x000fe200078a08ff */
[----:B------:R-:W-:Y:S01]  /*3d90*/  IMAD R101, R101, R46, RZ ;  /* 0x0000002e65657224 */ /* 0x000fe200078e02ff */
[----:B------:R-:W-:Y:S01]  /*3da0*/  LEA R122, P4, R6, R40, 0x1 ;  /* 0x00000028067a7211 */ /* 0x000fe200078808ff */
[----:B------:R-:W-:Y:S01]  /*3db0*/  IMAD R46, R0, R46, RZ ;  /* 0x0000002e002e7224 */ /* 0x000fe200078e02ff */
[----:B------:R-:W-:-:S02]  /*3dc0*/  LEA R120, P3, R7, R40, 0x1 ;  /* 0x0000002807787211 */ /* 0x000fc400078608ff */
[----:B------:R-:W-:Y:S02]  /*3dd0*/  CS2R R102, SRZ ;  /* 0x0000000000667805 */ /* 0x000fe4000001ff00 */
[-C--:B------:R-:W-:Y:S02]  /*3de0*/  LEA.HI.X.SX32 R117, R9, R41.reuse, 0x1, P2 ;  /* 0x0000002909757211 */ /* 0x080fe400010f0eff */
[----:B------:R-:W-:Y:S02]  /*3df0*/  LEA R114, P2, R12, R40, 0x1 ;  /* 0x000000280c727211 */ /* 0x000fe400078408ff */
[-C--:B------:R-:W-:Y:S02]  /*3e00*/  LEA.HI.X.SX32 R119, R8, R41.reuse, 0x1, P5 ;  /* 0x0000002908777211 */ /* 0x080fe400028f0eff */
[-C--:B------:R-:W-:Y:S02]  /*3e10*/  LEA.HI.X.SX32 R115, R6, R41.reuse, 0x1, P4 ;  /* 0x0000002906737211 */ /* 0x080fe400020f0eff */
[----:B------:R-:W-:-:S02]  /*3e20*/  LEA.HI.X.SX32 R113, R7, R41, 0x1, P3 ;  /* 0x0000002907717211 */ /* 0x000fc400018f0eff */
[-C--:B------:R-:W-:Y:S02]  /*3e30*/  LEA R118, P6, R10, R40.reuse, 0x1 ;  /* 0x000000280a767211 */ /* 0x080fe400078c08ff */
[-C--:B------:R-:W-:Y:S02]  /*3e40*/  LEA R116, P5, R11, R40.reuse, 0x1 ;  /* 0x000000280b747211 */ /* 0x080fe400078a08ff */
[-C--:B------:R-:W-:Y:S02]  /*3e50*/  LEA R112, P4, R13, R40.reuse, 0x1 ;  /* 0x000000280d707211 */ /* 0x080fe400078808ff */
[-C--:B------:R-:W-:Y:S02]  /*3e60*/  LEA R38, P3, R14, R40.reuse, 0x1 ;  /* 0x000000280e267211 */ /* 0x080fe400078608ff */
[----:B------:R-:W-:Y:S02]  /*3e70*/  LEA.HI.X.SX32 R35, R12, R41, 0x1, P2 ;  /* 0x000000290c237211 */ /* 0x000fe400010f0eff */
[----:B------:R-:W-:-:S02]  /*3e80*/  LEA R32, P2, R17, R40, 0x1 ;  /* 0x0000002811207211 */ /* 0x000fc400078408ff */
[-C--:B------:R-:W-:Y:S02]  /*3e90*/  LEA.HI.X.SX32 R39, R10, R41.reuse, 0x1, P6 ;  /* 0x000000290a277211 */ /* 0x080fe400030f0eff */
[-C--:B------:R-:W-:Y:S02]  /*3ea0*/  LEA.HI.X.SX32 R37, R11, R41.reuse, 0x1, P5 ;  /* 0x000000290b257211 */ /* 0x080fe400028f0eff */
[-C--:B------:R-:W-:Y:S02]  /*3eb0*/  LEA.HI.X.SX32 R33, R13, R41.reuse, 0x1, P4 ;  /* 0x000000290d217211 */ /* 0x080fe400020f0eff */
[----:B------:R-:W-:Y:S02]  /*3ec0*/  LEA.HI.X.SX32 R31, R14, R41, 0x1, P3 ;  /* 0x000000290e1f7211 */ /* 0x000fe400018f0eff */
[-C--:B------:R-:W-:Y:S02]  /*3ed0*/  LEA R36, P6, R15, R40.reuse, 0x1 ;  /* 0x000000280f247211 */ /* 0x080fe400078c08ff */
[----:B------:R-:W-:-:S02]  /*3ee0*/  LEA R34, P5, R16, R40, 0x1 ;  /* 0x0000002810227211 */ /* 0x000fc400078a08ff */
[-C--:B------:R-:W-:Y:S02]  /*3ef0*/  LEA R30, P4, R18, R40.reuse, 0x1 ;  /* 0x00000028121e7211 */ /* 0x080fe400078808ff */
[-C--:B------:R-:W-:Y:S02]  /*3f00*/  LEA R28, P3, R19, R40.reuse, 0x1 ;  /* 0x00000028131c7211 */ /* 0x080fe400078608ff */
[-C--:B------:R-:W-:Y:S02]  /*3f10*/  LEA.HI.X.SX32 R25, R17, R41.reuse, 0x1, P2 ;  /* 0x0000002911197211 */ /* 0x080fe400010f0eff */
[----:B------:R-:W-:Y:S02]  /*3f20*/  LEA R22, P2, R47, R40, 0x1 ;  /* 0x000000282f167211 */ /* 0x000fe400078408ff */
[-C--:B------:R-:W-:Y:S02]  /*3f30*/  LEA.HI.X.SX32 R29, R15, R41.reuse, 0x1, P6 ;  /* 0x000000290f1d7211 */ /* 0x080fe400030f0eff */
[----:B------:R-:W-:-:S02]  /*3f40*/  LEA.HI.X.SX32 R27, R16, R41, 0x1, P5 ;  /* 0x00000029101b7211 */ /* 0x000fc400028f0eff */
[-C--:B------:R-:W-:Y:S02]  /*3f50*/  LEA.HI.X.SX32 R23, R18, R41.reuse, 0x1, P4 ;  /* 0x0000002912177211 */ /* 0x080fe400020f0eff */
[----:B------:R-:W-:Y:S02]  /*3f60*/  LEA.HI.X.SX32 R21, R19, R41, 0x1, P3 ;  /* 0x0000002913157211 */ /* 0x000fe400018f0eff */
[-C--:B------:R-:W-:Y:S02]  /*3f70*/  LEA R26, P6, R3, R40.reuse, 0x1 ;  /* 0x00000028031a7211 */ /* 0x080fe400078c08ff */
[-C--:B------:R-:W-:Y:S02]  /*3f80*/  LEA R24, P5, R5, R40.reuse, 0x1 ;  /* 0x0000002805187211 */ /* 0x080fe400078a08ff */
[-C--:B------:R-:W-:Y:S02]  /*3f90*/  LEA R20, P4, R48, R40.reuse, 0x1 ;  /* 0x0000002830147211 */ /* 0x080fe400078808ff */
[----:B------:R-:W-:-:S02]  /*3fa0*/  LEA R18, P3, R49, R40, 0x1 ;  /* 0x0000002831127211 */ /* 0x000fc400078608ff */
[-C--:B------:R-:W-:Y:S02]  /*3fb0*/  LEA.HI.X.SX32 R15, R47, R41.reuse, 0x1, P2 ;  /* 0x000000292f0f7211 */ /* 0x080fe400010f0eff */
[----:B------:R-:W-:Y:S02]  /*3fc0*/  LEA R12, P2, R54, R40, 0x1 ;  /* 0x00000028360c7211 */ /* 0x000fe400078408ff */
[-C--:B------:R-:W-:Y:S02]  /*3fd0*/  LEA.HI.X.SX32 R19, R3, R41.reuse, 0x1, P6 ;  /* 0x0000002903137211 */ /* 0x080fe400030f0eff */
        /* <DEDUP_REMOVED lines=36> */
[----:B------:R-:W-:Y:S02]  /*4220*/  LEA R150, P3, R53, R40, 0x1 ;  /* 0x0000002835967211 */ /* 0x000fe400078608ff */
[-C--:B------:R-:W-:Y:S02]  /*4230*/  LEA.HI.X.SX32 R155, R45, R41.reuse, 0x1, P2 ;  /* 0x000000292d9b7211 */ /* 0x080fe400010f0eff */
[----:B------:R-:W0:Y:S01]  /*4240*/  LDC R45, c[0x0][0x23c] ;  /* 0x00008f00ff2d7b82 */ /* 0x000e220000000800 */
[----:B------:R-:W-:-:S02]  /*4250*/  LEA.HI.X.SX32 R151, R151, R41, 0x1, P6 ;  /* 0x0000002997977211 */ /* 0x000fc400030f0eff */
[-C--:B------:R-:W-:Y:S02]  /*4260*/  LEA.HI.X.SX32 R153, R153, R41.reuse, 0x1, P5 ;  /* 0x0000002999997211 */ /* 0x080fe400028f0eff */
[-C--:B------:R-:W-:Y:S02]  /*4270*/  LEA.HI.X.SX32 R157, R51, R41.reuse, 0x1, P4 ;  /* 0x00000029339d7211 */ /* 0x080fe400020f0eff */
[----:B------:R-:W-:Y:S02]  /*4280*/  LEA.HI.X.SX32 R159, R53, R41, 0x1, P3 ;  /* 0x00000029359f7211 */ /* 0x000fe400018f0eff */
[-C--:B------:R-:W-:Y:S02]  /*4290*/  LEA R152, P6, R55, R40.reuse, 0x1 ;  /* 0x0000002837987211 */ /* 0x080fe400078c08ff */
[-C--:B------:R-:W-:Y:S02]  /*42a0*/  LEA R154, P5, R57, R40.reuse, 0x1 ;  /* 0x00000028399a7211 */ /* 0x080fe400078a08ff */
[----:B------:R-:W-:-:S02]  /*42b0*/  LEA R156, P2, R59, R40, 0x1 ;  /* 0x000000283b9c7211 */ /* 0x000fc400078408ff */
[-C--:B------:R-:W-:Y:S02]  /*42c0*/  LEA R158, P4, R61, R40.reuse, 0x1 ;  /* 0x000000283d9e7211 */ /* 0x080fe400078808ff */
[----:B------:R-:W-:Y:S02]  /*42d0*/  LEA R160, P3, R63, R40, 0x1 ;  /* 0x000000283fa07211 */ /* 0x000fe400078608ff */
[-C--:B------:R-:W-:Y:S02]  /*42e0*/  LEA.HI.X.SX32 R161, R55, R41.reuse, 0x1, P6 ;  /* 0x0000002937a17211 */ /* 0x080fe400030f0eff */
[-C--:B------:R-:W-:Y:S02]  /*42f0*/  LEA.HI.X.SX32 R163, R57, R41.reuse, 0x1, P5 ;  /* 0x0000002939a37211 */ /* 0x080fe400028f0eff */
[----:B------:R-:W-:Y:S02]  /*4300*/  CS2R R56, SRZ ;  /* 0x0000000000387805 */ /* 0x000fe4000001ff00 */
[----:B------:R-:W-:Y:S01]  /*4310*/  LEA.HI.X.SX32 R165, R59, R41, 0x1, P2 ;  /* 0x000000293ba57211 */ /* 0x000fe200010f0eff */
[----:B0-----:R-:W-:Y:S01]  /*4320*/  IMAD R42, R42, R45, RZ ;  /* 0x0000002d2a2a7224 */ /* 0x001fe200078e02ff */
[----:B------:R-:W-:-:S02]  /*4330*/  LEA.HI.X.SX32 R167, R61, R41, 0x1, P4 ;  /* 0x000000293da77211 */ /* 0x000fc400020f0eff */
[----:B------:R-:W-:Y:S02]  /*4340*/  CS2R R58, SRZ ;  /* 0x00000000003a7805 */ /* 0x000fe4000001ff00 */
[----:B------:R-:W-:Y:S01]  /*4350*/  LEA.HI.X.SX32 R169, R63, R41, 0x1, P3 ;  /* 0x000000293fa97211 */ /* 0x000fe200018f0eff */
[----:B------:R-:W-:Y:S01]  /*4360*/  IMAD.SHL.U32 R208, R45, 0x20, RZ ;  /* 0x000000202dd07824 */ /* 0x000fe200078e00ff */
[-C--:B------:R-:W-:Y:S02]  /*4370*/  LEA R162, P6, R65, R40.reuse, 0x1 ;  /* 0x0000002841a27211 */ /* 0x080fe400078c08ff */
[-C--:B------:R-:W-:Y:S02]  /*4380*/  LEA R164, P5, R67, R40.reuse, 0x1 ;  /* 0x0000002843a47211 */ /* 0x080fe400078a08ff */
[-C--:B------:R-:W-:Y:S02]  /*4390*/  LEA R166, P2, R69, R40.reuse, 0x1 ;  /* 0x0000002845a67211 */ /* 0x080fe400078408ff */
[----:B------:R-:W-:-:S02]  /*43a0*/  LEA R168, P4, R71, R40, 0x1 ;  /* 0x0000002847a87211 */ /* 0x000fc400078808ff */
[----:B------:R-:W-:Y:S02]  /*43b0*/  LEA R170, P3, R73, R40, 0x1 ;  /* 0x0000002849aa7211 */ /* 0x000fe400078608ff */
[-C--:B------:R-:W-:Y:S02]  /*43c0*/  LEA.HI.X.SX32 R171, R65, R41.reuse, 0x1, P6 ;  /* 0x0000002941ab7211 */ /* 0x080fe400030f0eff */
        /* <DEDUP_REMOVED lines=8> */
[----:B------:R-:W-:Y:S02]  /*4450*/  LEA R180, P3, R83, R40, 0x1 ;  /* 0x0000002853b47211 */ /* 0x000fe400078608ff */
[----:B------:R-:W-:-:S02]  /*4460*/  LEA.HI.X.SX32 R181, R75, R41, 0x1, P6 ;  /* 0x000000294bb57211 */ /* 0x000fc400030f0eff */
        /* <DEDUP_REMOVED lines=8> */
[----:B------:R-:W-:Y:S02]  /*44f0*/  LEA R190, P3, R93, R40, 0x1 ;  /* 0x000000285dbe7211 */ /* 0x000fe400078608ff */
[-C--:B------:R-:W-:Y:S02]  /*4500*/  LEA.HI.X.SX32 R191, R85, R41.reuse, 0x1, P6 ;  /* 0x0000002955bf7211 */ /* 0x080fe400030f0eff */
[----:B------:R-:W-:Y:S02]  /*4510*/  CS2R R84, SRZ ;  /* 0x0000000000547805 */ /* 0x000fe4000001ff00 */
[----:B------:R-:W-:-:S02]  /*4520*/  LEA.HI.X.SX32 R193, R87, R41, 0x1, P5 ;  /* 0x0000002957c17211 */ /* 0x000fc400028f0eff */
[----:B------:R-:W-:Y:S02]  /*4530*/  CS2R R86, SRZ ;  /* 0x0000000000567805 */ /* 0x000fe4000001ff00 */
[-C--:B------:R-:W-:Y:S02]  /*4540*/  LEA.HI.X.SX32 R195, R89, R41.reuse, 0x1, P2 ;  /* 0x0000002959c37211 */ /* 0x080fe400010f0eff */
[----:B------:R-:W-:Y:S02]  /*4550*/  CS2R R88, SRZ ;  /* 0x0000000000587805 */ /* 0x000fe4000001ff00 */
[-C--:B------:R-:W-:Y:S02]  /*4560*/  LEA.HI.X.SX32 R197, R91, R41.reuse, 0x1, P4 ;  /* 0x000000295bc57211 */ /* 0x080fe400020f0eff */
[----:B------:R-:W-:Y:S02]  /*4570*/  CS2R R90, SRZ ;  /* 0x00000000005a7805 */ /* 0x000fe4000001ff00 */
[----:B------:R-:W-:-:S02]  /*4580*/  LEA.HI.X.SX32 R199, R93, R41, 0x1, P3 ;  /* 0x000000295dc77211 */ /* 0x000fc400018f0eff */
[----:B------:R-:W-:Y:S02]  /*4590*/  CS2R R92, SRZ ;  /* 0x00000000005c7805 */ /* 0x000fe4000001ff00 */
[-C--:B------:R-:W-:Y:S02]  /*45a0*/  LEA R192, P6, R95, R40.reuse, 0x1 ;  /* 0x000000285fc07211 */ /* 0x080fe400078c08ff */
[-C--:B------:R-:W-:Y:S02]  /*45b0*/  LEA R194, P5, R97, R40.reuse, 0x1 ;  /* 0x0000002861c27211 */ /* 0x080fe400078a08ff */
[-C--:B------:R-:W-:Y:S02]  /*45c0*/  LEA R196, P2, R99, R40.reuse, 0x1 ;  /* 0x0000002863c47211 */ /* 0x080fe400078408ff */
[-C--:B------:R-:W-:Y:S02]  /*45d0*/  LEA R198, P4, R101, R40.reuse, 0x1 ;  /* 0x0000002865c67211 */ /* 0x080fe400078808ff */
[----:B------:R-:W-:-:S02]  /*45e0*/  LEA R200, P3, R46, R40, 0x1 ;  /* 0x000000282ec87211 */ /* 0x000fc400078608ff */
[----:B------:R-:W-:Y:S02]  /*45f0*/  LEA R123, P1, R215, UR4, 0x1 ;  /* 0x00000004d77b7c11 */ /* 0x000fe4000f8208ff */
[----:B------:R-:W-:Y:S01]  /*4600*/  LEA R121, P0, R217, UR4, 0x1 ;  /* 0x00000004d9797c11 */ /* 0x000fe2000f8008ff */
[----:B------:R-:W-:Y:S01]  /*4610*/  ULDC UR4, c[0x0][0x234] ;  /* 0x00008d0000047ab9 */ /* 0x000fe20000000800 */
[-C--:B------:R-:W-:Y:S01]  /*4620*/  LEA.HI.X.SX32 R205, R95, R41.reuse, 0x1, P6 ;  /* 0x000000295fcd7211 */ /* 0x080fe200030f0eff */
[----:B------:R-:W-:Y:S01]  /*4630*/  IMAD R43, R43, UR4, RZ ;  /* 0x000000042b2b7c24 */ /* 0x000fe2000f8e02ff */
[-C--:B------:R-:W-:Y:S02]  /*4640*/  LEA.HI.X.SX32 R201, R97, R41.reuse, 0x1, P5 ;  /* 0x0000002961c97211 */ /* 0x080fe400028f0eff */
[----:B------:R-:W-:Y:S02]  /*4650*/  CS2R R96, SRZ ;  /* 0x0000000000607805 */ /* 0x000fe4000001ff00 */
[----:B------:R-:W-:-:S02]  /*4660*/  LEA.HI.X.SX32 R207, R99, R41, 0x1, P2 ;  /* 0x0000002963cf7211 */ /* 0x000fc400010f0eff */
[----:B------:R-:W-:Y:S02]  /*4670*/  CS2R R98, SRZ ;  /* 0x0000000000627805 */ /* 0x000fe4000001ff00 */
[-C--:B------:R-:W-:Y:S02]  /*4680*/  LEA.HI.X.SX32 R203, R101, R41.reuse, 0x1, P4 ;  /* 0x0000002965cb7211 */ /* 0x080fe400020f0eff */
[----:B------:R-:W-:Y:S02]  /*4690*/  CS2R R100, SRZ ;  /* 0x0000000000647805 */ /* 0x000fe4000001ff00 */
[----:B------:R-:W-:Y:S02]  /*46a0*/  LEA.HI.X.SX32 R211, R46, R41, 0x1, P3 ;  /* 0x000000292ed37211 */ /* 0x000fe400018f0eff */
[----:B------:R-:W-:Y:S02]  /*46b0*/  CS2R R94, SRZ ;  /* 0x00000000005e7805 */ /* 0x000fe4000001ff00 */
[----:B------:R-:W-:Y:S01]  /*46c0*/  SHF.R.S32.HI R41, RZ, 0x1f, R42 ;  /* 0x0000001fff297819 */ /* 0x000fe2000001142a */
[----:B------:R-:W-:Y:S01]  /*46d0*/  IMAD.WIDE R146, R43, 0x2, RZ ;  /* 0x000000022b927825 */ /* 0x000fe200078e02ff */
[----:B------:R-:W-:-:S02]  /*46e0*/  LEA.HI.X.SX32 R215, R215, UR5, 0x1, P1 ;  /* 0x00000005d7d77c11 */ /* 0x000fc400088f0eff */
[----:B------:R-:W-:Y:S02]  /*46f0*/  LEA.HI.X.SX32 R217, R217, UR5, 0x1, P0 ;  /* 0x00000005d9d97c11 */ /* 0x000fe400080f0eff */
[C---:B------:R-:W-:Y:S02]  /*4700*/  SHF.L.U64.HI R204, R42.reuse, 0x1, R41 ;  /* 0x000000012acc7819 */ /* 0x040fe40000010229 */
[----:B------:R-:W-:-:S07]  /*4710*/  SHF.L.U32 R213, R42, 0x1, RZ ;  /* 0x000000012ad57819 */ /* 0x000fce00000006ff */
.L_x_2:
[----:B------:R-:W0:Y:S01]  /*4720*/  S2R R80, SR_TID.X ;  /* 0x0000000000507919 */ /* 0x000e220000002100 */
[----:B------:R-:W-:Y:S02]  /*4730*/  IADD3 R44, P0, R146, R121, RZ ;  /* 0x00000079922c7210 */ /* 0x000fe40007f1e0ff */
[----:B------:R-:W-:Y:S02]  /*4740*/  PRMT R212, RZ, 0x7610, R212 ;  /* 0x00007610ffd47816 */ /* 0x000fe400000000d4 */
[----:B------:R-:W-:Y:S01]  /*4750*/  PRMT R250, RZ, 0x7610, R250 ;  /* 0x00007610fffa7816 */ /* 0x000fe200000000fa */
[----:B------:R-:W-:Y:S01]  /*4760*/  IMAD.X R45, R147, 0x1, R217, P0 ;  /* 0x00000001932d7824 */ /* 0x000fe200000e06d9 */
[----:B0-----:R-:W-:-:S04]  /*4770*/  SHF.R.U32.HI R40, RZ, 0x4, R80 ;  /* 0x00000004ff287819 */ /* 0x001fc80000011650 */
[----:B------:R-:W-:-:S04]  /*4780*/  SGXT.U32 R40, R40, 0x4 ;  /* 0x000000042828781a */ /* 0x000fc80000000000 */
[C---:B------:R-:W-:Y:S02]  /*4790*/  LOP3.LUT R41, R40.reuse, 0x10, RZ, 0xfc, !PT ;  /* 0x0000001028297812 */ /* 0x040fe400078efcff */
[----:B------:R-:W-:Y:S02]  /*47a0*/  ISETP.GE.AND P1, PT, R40, UR6, PT ;  /* 0x0000000628007c0c */ /* 0x000fe4000bf26270 */
[----:B------:R-:W-:Y:S02]  /*47b0*/  ISETP.GE.AND P3, PT, R41, UR6, PT ;  /* 0x0000000629007c0c */ /* 0x000fe4000bf66270 */
[----:B------:R-:W-:Y:S02]  /*47c0*/  LOP3.LUT R41, R80, 0x1f, RZ, 0xc0, !PT ;  /* 0x0000001f50297812 */ /* 0x000fe400078ec0ff */
[----:B------:R-:W-:Y:S02]  /*47d0*/  IADD3 R40, P2, R146, R123, RZ ;  /* 0x0000007b92287210 */ /* 0x000fe40007f5e0ff */
[----:B------:R-:W-:-:S03]  /*47e0*/  ISETP.GE.AND P0, PT, R41, UR6, PT ;  /* 0x0000000629007c0c */ /* 0x000fc6000bf06270 */
[----:B------:R-:W-:Y:S02]  /*47f0*/  IMAD.X R41, R147, 0x1, R215, P2 ;  /* 0x0000000193297824 */ /* 0x000fe400010e06d7 */
[----:B------:R-:W2:Y:S01]  /*4800*/  @!P1 LDG.E.U16 R212, desc[UR8][R44.64] ;  /* 0x000000082cd49981 */ /* 0x000ea2000c1e1500 */
[----:B------:R-:W-:-:S03]  /*4810*/  IADD3 RZ, P1, R120, R213, RZ ;  /* 0x000000d578ff7210 */ /* 0x000fc60007f3e0ff */
[----:B------:R0:W3:Y:S01]  /*4820*/  @!P3 LDG.E.U16 R250, desc[UR8][R40.64] ;  /* 0x0000000828fab981 */ /* 0x0000e2000c1e1500 */
[----:B------:R-:W-:Y:S01]  /*4830*/  PRMT R47, RZ, 0x7610, R47 ;  /* 0x00007610ff2f7816 */ /* 0x000fe2000000002f */
[----:B------:R-:W-:Y:S01]  /*4840*/  IMAD.X R55, R113, 0x1, R204, P1 ;  /* 0x0000000171377824 */ /* 0x000fe200008e06cc */
[-C--:B------:R-:W-:Y:S01]  /*4850*/  IADD3 R42, P1, R196, R213.reuse, RZ ;  /* 0x000000d5c42a7210 */ /* 0x080fe20007f3e0ff */
[----:B------:R-:W-:Y:S01]  /*4860*/  IMAD.IADD R54, R120, 0x1, R213 ;  /* 0x0000000178367824 */ /* 0x000fe200078e02d5 */
[----:B------:R-:W-:Y:S01]  /*4870*/  BAR.SYNC.DEFER_BLOCKING 0x0 ;  /* 0x0000000000007b1d */ /* 0x000fe20000010000 */
[----:B------:R-:W-:Y:S02]  /*4880*/  PRMT R46, RZ, 0x7610, R46 ;  /* 0x00007610ff2e7816 */ /* 0x000fe4000000002e */
[----:B------:R-:W-:Y:S01]  /*4890*/  IMAD.X R43, R207, 0x1, R204, P1 ;  /* 0x00000001cf2b7824 */ /* 0x000fe200008e06cc */
[----:B------:R-:W-:Y:S02]  /*48a0*/  IADD3 R60, P1, R198, R213, RZ ;  /* 0x000000d5c63c7210 */ /* 0x000fe40007f3e0ff */
[----:B------:R-:W-:-:S02]  /*48b0*/  PRMT R245, RZ, 0x7610, R245 ;  /* 0x00007610fff57816 */ /* 0x000fc400000000f5 */
[----:B------:R-:W-:Y:S01]  /*48c0*/  PRMT R244, RZ, 0x7610, R244 ;  /* 0x00007610fff47816 */ /* 0x000fe200000000f4 */
[----:B------:R-:W-:Y:S01]  /*48d0*/  IMAD.X R61, R203, 0x1, R204, P1 ;  /* 0x00000001cb3d7824 */ /* 0x000fe200008e06cc */
[----:B0-----:R-:W-:Y:S02]  /*48e0*/  IADD3 R40, P1, R194, R213, RZ ;  /* 0x000000d5c2287210 */ /* 0x001fe40007f3e0ff */
[----:B------:R-:W-:Y:S02]  /*48f0*/  PRMT R242, RZ, 0x7610, R242 ;  /* 0x00007610fff27816 */ /* 0x000fe400000000f2 */
[----:B------:R-:W-:Y:S01]  /*4900*/  PRMT R241, RZ, 0x7610, R241 ;  /* 0x00007610fff17816 */ /* 0x000fe200000000f1 */
[----:B------:R-:W-:Y:S01]  /*4910*/  IMAD.X R41, R201, 0x1, R204, P1 ;  /* 0x00000001c9297824 */ /* 0x000fe200008e06cc */
[----:B------:R-:W-:Y:S02]  /*4920*/  PRMT R45, RZ, 0x7610, R45 ;  /* 0x00007610ff2d7816 */ /* 0x000fe4000000002d */
[----:B------:R-:W-:-:S02]  /*4930*/  PRMT R239, RZ, 0x7610, R239 ;  /* 0x00007610ffef7816 */ /* 0x000fc400000000ef */
[----:B------:R-:W-:Y:S02]  /*4940*/  PRMT R238, RZ, 0x7610, R238 ;  /* 0x00007610ffee7816 */ /* 0x000fe400000000ee */
[----:B------:R-:W-:Y:S01]  /*4950*/  PRMT R236, RZ, 0x7610, R236 ;  /* 0x00007610ffec7816 */ /* 0x000fe200000000ec */
[----:B------:R0:W4:Y:S01]  /*4960*/  @!P0 LDG.E.U16 R47, desc[UR8][R54.64] ;  /* 0x00000008362f8981 */ /* 0x000122000c1e1500 */
[----:B------:R-:W-:Y:S02]  /*4970*/  PRMT R235, RZ, 0x7610, R235 ;  /* 0x00007610ffeb7816 */ /* 0x000fe400000000eb */
[----:B------:R-:W-:Y:S01]  /*4980*/  PRMT R233, RZ, 0x7610, R233 ;  /* 0x00007610ffe97816 */ /* 0x000fe200000000e9 */
[----:B------:R1:W5:Y:S01]  /*4990*/  @!P0 LDG.E.U16 R46, desc[UR8][R42.64] ;  /* 0x000000082a2e8981 */ /* 0x000362000c1e1500 */
[----:B------:R-:W-:Y:S02]  /*49a0*/  PRMT R232, RZ, 0x7610, R232 ;  /* 0x00007610ffe87816 */ /* 0x000fe400000000e8 */
[----:B------:R-:W-:Y:S01]  /*49b0*/  PRMT R230, RZ, 0x7610, R230 ;  /* 0x00007610ffe67816 */ /* 0x000fe200000000e6 */
[----:B------:R1:W5:Y:S01]  /*49c0*/  @!P0 LDG.E.U16 R45, desc[UR8][R60.64] ;  /* 0x000000083c2d8981 */ /* 0x000362000c1e1500 */
[----:B------:R-:W-:-:S02]  /*49d0*/  IADD3 R50, P2, R126, R213, RZ ;  /* 0x000000d57e327210 */ /* 0x000fc40007f5e0ff */
[-C--:B0-----:R-:W-:Y:S01]  /*49e0*/  IADD3 R54, P1, R192, R213.reuse, RZ ;  /* 0x000000d5c0367210 */ /* 0x081fe20007f3e0ff */
[----:B------:R0:W5:Y:S01]  /*49f0*/  @!P0 LDG.E.U16 R245, desc[UR8][R40.64] ;  /* 0x0000000828f58981 */ /* 0x000162000c1e1500 */
[----:B------:R-:W-:Y:S01]  /*4a00*/  PRMT R49, RZ, 0x7610, R49 ;  /* 0x00007610ff317816 */ /* 0x000fe20000000031 */
[--C-:B------:R-:W-:Y:S02]  /*4a10*/  IMAD.X R51, R119, 0x1, R204.reuse, P2 ;  /* 0x0000000177337824 */ /* 0x100fe400010e06cc */
[--C-:B------:R-:W-:Y:S01]  /*4a20*/  IMAD.X R55, R205, 0x1, R204.reuse, P1 ;  /* 0x00000001cd377824 */ /* 0x100fe200008e06cc */
[-C--:B-1----:R-:W-:Y:S02]  /*4a30*/  IADD3 R42, P1, R188, R213.reuse, RZ ;  /* 0x000000d5bc2a7210 */ /* 0x082fe40007f3e0ff */
[----:B------:R-:W-:Y:S01]  /*4a40*/  PRMT R229, RZ, 0x7610, R229 ;  /* 0x00007610ffe57816 */ /* 0x000fe200000000e5 */
[----:B------:R-:W5:Y:S02]  /*4a50*/  @!P0 LDG.E.U16 R49, desc[UR8][R50.64] ;  /* 0x0000000832318981 */ /* 0x000f64000c1e1500 */
[--C-:B------:R-:W-:Y:S01]  /*4a60*/  IMAD.X R43, R197, 0x1, R204.reuse, P1 ;  /* 0x00000001c52b7824 */ /* 0x100fe200008e06cc */
[-C--:B------:R-:W-:Y:S01]  /*4a70*/  IADD3 R60, P1, R186, R213.reuse, RZ ;  /* 0x000000d5ba3c7210 */ /* 0x080fe20007f3e0ff */
[----:B------:R1:W5:Y:S04]  /*4a80*/  @!P0 LDG.E.U16 R244, desc[UR8][R54.64] ;  /* 0x0000000836f48981 */ /* 0x000368000c1e1500 */
[--C-:B------:R-:W-:Y:S01]  /*4a90*/  IMAD.X R61, R195, 0x1, R204.reuse, P1 ;  /* 0x00000001c33d7824 */ /* 0x100fe200008e06cc */
[-C--:B0-----:R-:W-:Y:S01]  /*4aa0*/  IADD3 R40, P1, R182, R213.reuse, RZ ;  /* 0x000000d5b6287210 */ /* 0x081fe20007f3e0ff */
[----:B------:R0:W5:Y:S04]  /*4ab0*/  @!P0 LDG.E.U16 R242, desc[UR8][R42.64] ;  /* 0x000000082af28981 */ /* 0x000168000c1e1500 */
[----:B------:R-:W-:Y:S01]  /*4ac0*/  IMAD.X R41, R191, 0x1, R204, P1 ;  /* 0x00000001bf297824 */ /* 0x000fe200008e06cc */
[-C--:B-1----:R-:W-:Y:S01]  /*4ad0*/  IADD3 R54, P1, R180, R213.reuse, RZ ;  /* 0x000000d5b4367210 */ /* 0x082fe20007f3e0ff */
[----:B------:R1:W5:Y:S03]  /*4ae0*/  @!P0 LDG.E.U16 R241, desc[UR8][R60.64] ;  /* 0x000000083cf18981 */ /* 0x000366000c1e1500 */
[----:B------:R-:W-:Y:S01]  /*4af0*/  IADD3.X R55, R189, R204, RZ, P1, !PT ;  /* 0x000000ccbd377210 */ /* 0x000fe20000ffe4ff */
[----:B------:R1:W5:Y:S01]  /*4b00*/  @!P0 LDG.E.U16 R239, desc[UR8][R40.64] ;  /* 0x0000000828ef8981 */ /* 0x000362000c1e1500 */
[----:B0-----:R-:W-:-:S03]  /*4b10*/  IADD3 R42, P1, R176, R213, RZ ;  /* 0x000000d5b02a7210 */ /* 0x001fc60007f3e0ff */
[----:B------:R0:W5:Y:S02]  /*4b20*/  @!P0 LDG.E.U16 R238, desc[UR8][R54.64] ;  /* 0x0000000836ee8981 */ /* 0x000164000c1e1500 */
[----:B------:R-:W-:Y:S01]  /*4b30*/  IMAD.X R43, R185, 0x1, R204, P1 ;  /* 0x00000001b92b7824 */ /* 0x000fe200008e06cc */
[----:B-1----:R-:W-:-:S04]  /*4b40*/  IADD3 R60, P1, R174, R213, RZ ;  /* 0x000000d5ae3c7210 */ /* 0x002fc80007f3e0ff */
[----:B------:R1:W5:Y:S01]  /*4b50*/  @!P0 LDG.E.U16 R236, desc[UR8][R42.64] ;  /* 0x000000082aec8981 */ /* 0x000362000c1e1500 */
[----:B------:R-:W-:Y:S01]  /*4b60*/  IMAD.X R61, R183, 0x1, R204, P1 ;  /* 0x00000001b73d7824 */ /* 0x000fe200008e06cc */
[----:B------:R-:W-:-:S04]  /*4b70*/  IADD3 R40, P1, R170, R213, RZ ;  /* 0x000000d5aa287210 */ /* 0x000fc80007f3e0ff */
[----:B------:R1:W5:Y:S01]  /*4b80*/  @!P0 LDG.E.U16 R235, desc[UR8][R60.64] ;  /* 0x000000083ceb8981 */ /* 0x000362000c1e1500 */
[----:B------:R-:W-:Y:S01]  /*4b90*/  IMAD.X R41, R179, 0x1, R204, P1 ;  /* 0x00000001b3297824 */ /* 0x000fe200008e06cc */
[----:B0-----:R-:W-:-:S04]  /*4ba0*/  IADD3 R54, P1, R168, R213, RZ ;  /* 0x000000d5a8367210 */ /* 0x001fc80007f3e0ff */
[----:B------:R0:W5:Y:S01]  /*4bb0*/  @!P0 LDG.E.U16 R233, desc[UR8][R40.64] ;  /* 0x0000000828e98981 */ /* 0x000162000c1e1500 */
[----:B------:R-:W-:Y:S01]  /*4bc0*/  IMAD.X R55, R177, 0x1, R204, P1 ;  /* 0x00000001b1377824 */ /* 0x000fe200008e06cc */
[----:B-1----:R-:W-:-:S04]  /*4bd0*/  IADD3 R42, P1, R164, R213, RZ ;  /* 0x000000d5a42a7210 */ /* 0x002fc80007f3e0ff */
[----:B------:R-:W-:Y:S01]  /*4be0*/  IADD3.X R43, R173, R204, RZ, P1, !PT ;  /* 0x000000ccad2b7210 */ /* 0x000fe20000ffe4ff */
[----:B------:R1:W5:Y:S01]  /*4bf0*/  @!P0 LDG.E.U16 R232, desc[UR8][R54.64] ;  /* 0x0000000836e88981 */ /* 0x000362000c1e1500 */
[----:B------:R-:W-:-:S03]  /*4c00*/  IADD3 R60, P1, R162, R213, RZ ;  /* 0x000000d5a23c7210 */ /* 0x000fc60007f3e0ff */
[----:B------:R1:W5:Y:S02]  /*4c10*/  @!P0 LDG.E.U16 R230, desc[UR8][R42.64] ;  /* 0x000000082ae68981 */ /* 0x000364000c1e1500 */
[----:B------:R-:W-:Y:S01]  /*4c20*/  IMAD.X R61, R171, 0x1, R204, P1 ;  /* 0x00000001ab3d7824 */ /* 0x000fe200008e06cc */
[-C--:B0-----:R-:W-:Y:S02]  /*4c30*/  IADD3 R40, P1, R158, R213.reuse, RZ ;  /* 0x000000d59e287210 */ /* 0x081fe40007f3e0ff */
[-C--:B------:R-:W-:Y:S02]  /*4c40*/  IADD3 R52, P2, R200, R213.reuse, RZ ;  /* 0x000000d5c8347210 */ /* 0x080fe40007f5e0ff */
[----:B------:R-:W-:Y:S01]  /*4c50*/  PRMT R44, RZ, 0x7610, R44 ;  /* 0x00007610ff2c7816 */ /* 0x000fe2000000002c */
[--C-:B------:R-:W-:Y:S01]  /*4c60*/  IMAD.X R41, R167, 0x1, R204.reuse, P1 ;  /* 0x00000001a7297824 */ /* 0x100fe200008e06cc */
[-C--:B-1----:R-:W-:Y:S01]  /*4c70*/  IADD3 R54, P1, R156, R213.reuse, RZ ;  /* 0x000000d59c367210 */ /* 0x082fe20007f3e0ff */
[----:B------:R0:W5:Y:S04]  /*4c80*/  @!P0 LDG.E.U16 R229, desc[UR8][R60.64] ;  /* 0x000000083ce58981 */ /* 0x000168000c1e1500 */
[----:B------:R-:W-:Y:S01]  /*4c90*/  IMAD.X R55, R165, 0x1, R204, P1 ;  /* 0x00000001a5377824 */ /* 0x000fe200008e06cc */
[----:B------:R-:W-:-:S02]  /*4ca0*/  IADD3 R42, P1, R152, R213, RZ ;  /* 0x000000d5982a7210 */ /* 0x000fc40007f3e0ff */
[----:B------:R-:W-:Y:S02]  /*4cb0*/  IADD3.X R53, R211, R204, RZ, P2, !PT ;  /* 0x000000ccd3357210 */ /* 0x000fe400017fe4ff */
[----:B------:R-:W-:Y:S01]  /*4cc0*/  PRMT R227, RZ, 0x7610, R227 ;  /* 0x00007610ffe37816 */ /* 0x000fe200000000e3 */
[--C-:B------:R-:W-:Y:S01]  /*4cd0*/  IMAD.X R43, R161, 0x1, R204.reuse, P1 ;  /* 0x00000001a12b7824 */ /* 0x100fe200008e06cc */
[-C--:B------:R-:W-:Y:S01]  /*4ce0*/  IADD3 R50, P2, R190, R213.reuse, RZ ;  /* 0x000000d5be327210 */ /* 0x080fe20007f5e0ff */
[----:B------:R1:W5:Y:S01]  /*4cf0*/  @!P0 LDG.E.U16 R44, desc[UR8][R52.64] ;  /* 0x00000008342c8981 */ /* 0x000362000c1e1500 */
[-C--:B0-----:R-:W-:Y:S02]  /*4d00*/  IADD3 R60, P1, R150, R213.reuse, RZ ;  /* 0x000000d5963c7210 */ /* 0x081fe40007f3e0ff */
[----:B------:R-:W-:Y:S01]  /*4d10*/  PRMT R243, RZ, 0x7610, R243 ;  /* 0x00007610fff37816 */ /* 0x000fe200000000f3 */
[----:B------:R-:W-:Y:S01]  /*4d20*/  IMAD.X R51, R199, 0x1, R204, P2 ;  /* 0x00000001c7337824 */ /* 0x000fe200010e06cc */
[----:B------:R0:W5:Y:S01]  /*4d30*/  @!P0 LDG.E.U16 R227, desc[UR8][R40.64] ;  /* 0x0000000828e38981 */ /* 0x000162000c1e1500 */
[----:B------:R-:W-:Y:S01]  /*4d40*/  PRMT R226, RZ, 0x7610, R226 ;  /* 0x00007610ffe27816 */ /* 0x000fe200000000e2 */
[----:B------:R-:W-:Y:S01]  /*4d50*/  IMAD.X R61, R159, 0x1, R204, P1 ;  /* 0x000000019f3d7824 */ /* 0x000fe200008e06cc */
[----:B------:R-:W-:Y:S01]  /*4d60*/  PRMT R240, RZ, 0x7610, R240 ;  /* 0x00007610fff07816 */ /* 0x000fe200000000f0 */
[----:B------:R0:W5:Y:S01]  /*4d70*/  @!P0 LDG.E.U16 R243, desc[UR8][R50.64] ;  /* 0x0000000832f38981 */ /* 0x000162000c1e1500 */
[----:B-1----:R-:W-:-:S02]  /*4d80*/  IADD3 R52, P2, R184, R213, RZ ;  /* 0x000000d5b8347210 */ /* 0x002fc40007f5e0ff */
[----:B------:R-:W-:Y:S01]  /*4d90*/  PRMT R224, RZ, 0x7610, R224 ;  /* 0x00007610ffe07816 */ /* 0x000fe200000000e0 */
[----:B------:R1:W5:Y:S01]  /*4da0*/  @!P0 LDG.E.U16 R226, desc[UR8][R54.64] ;  /* 0x0000000836e28981 */ /* 0x000362000c1e1500 */
[-C--:B0-----:R-:W-:Y:S01]  /*4db0*/  IADD3 R40, P1, R144, R213.reuse, RZ ;  /* 0x000000d590287210 */ /* 0x081fe20007f3e0ff */
[--C-:B------:R-:W-:Y:S01]  /*4dc0*/  IMAD.X R53, R193, 0x1, R204.reuse, P2 ;  /* 0x00000001c1357824 */ /* 0x100fe200010e06cc */
[----:B------:R-:W-:Y:S02]  /*4dd0*/  PRMT R237, RZ, 0x7610, R237 ;  /* 0x00007610ffed7816 */ /* 0x000fe400000000ed */
[----:B------:R0:W5:Y:S01]  /*4de0*/  @!P0 LDG.E.U16 R224, desc[UR8][R42.64] ;  /* 0x000000082ae08981 */ /* 0x000162000c1e1500 */
[-C--:B------:R-:W-:Y:S01]  /*4df0*/  IADD3 R50, P2, R178, R213.reuse, RZ ;  /* 0x000000d5b2327210 */ /* 0x080fe20007f5e0ff */
[--C-:B------:R-:W-:Y:S01]  /*4e00*/  IMAD.X R41, R155, 0x1, R204.reuse, P1 ;  /* 0x000000019b297824 */ /* 0x100fe200008e06cc */
[----:B------:R-:W-:Y:S01]  /*4e10*/  PRMT R223, RZ, 0x7610, R223 ;  /* 0x00007610ffdf7816 */ /* 0x000fe200000000df */
[----:B------:R0:W5:Y:S01]  /*4e20*/  @!P0 LDG.E.U16 R240, desc[UR8][R52.64] ;  /* 0x0000000834f08981 */ /* 0x000162000c1e1500 */
[----:B-1----:R-:W-:Y:S01]  /*4e30*/  IADD3 R54, P1, R142, R213, RZ ;  /* 0x000000d58e367210 */ /* 0x002fe20007f3e0ff */
[----:B------:R-:W-:Y:S01]  /*4e40*/  IMAD.X R51, R187, 0x1, R204, P2 ;  /* 0x00000001bb337824 */ /* 0x000fe200010e06cc */
[----:B------:R-:W-:-:S02]  /*4e50*/  PRMT R234, RZ, 0x7610, R234 ;  /* 0x00007610ffea7816 */ /* 0x000fc400000000ea */
[----:B------:R1:W5:Y:S01]  /*4e60*/  @!P0 LDG.E.U16 R223, desc[UR8][R60.64] ;  /* 0x000000083cdf8981 */ /* 0x000362000c1e1500 */
[--C-:B------:R-:W-:Y:S01]  /*4e70*/  IMAD.X R55, R153, 0x1, R204.reuse, P1 ;  /* 0x0000000199377824 */ /* 0x100fe200008e06cc */
[-C--:B0-----:R-:W-:Y:S02]  /*4e80*/  IADD3 R42, P1, R138, R213.reuse, RZ ;  /* 0x000000d58a2a7210 */ /* 0x081fe40007f3e0ff */
[----:B------:R0:W5:Y:S01]  /*4e90*/  @!P0 LDG.E.U16 R237, desc[UR8][R50.64] ;  /* 0x0000000832ed8981 */ /* 0x000162000c1e1500 */
[-C--:B------:R-:W-:Y:S02]  /*4ea0*/  IADD3 R52, P2, R172, R213.reuse, RZ ;  /* 0x000000d5ac347210 */ /* 0x080fe40007f5e0ff */
[----:B------:R-:W-:Y:S01]  /*4eb0*/  PRMT R221, RZ, 0x7610, R221 ;  /* 0x00007610ffdd7816 */ /* 0x000fe200000000dd */
[--C-:B------:R-:W-:Y:S02]  /*4ec0*/  IMAD.X R43, R149, 0x1, R204.reuse, P1 ;  /* 0x00000001952b7824 */ /* 0x100fe400008e06cc */
[----:B------:R-:W-:Y:S01]  /*4ed0*/  IMAD.X R53, R181, 0x1, R204, P2 ;  /* 0x00000001b5357824 */ /* 0x000fe200010e06cc */
[----:B-1----:R-:W-:-:S02]  /*4ee0*/  IADD3 R60, P1, R136, R213, RZ ;  /* 0x000000d5883c7210 */ /* 0x002fc40007f3e0ff */
[----:B------:R-:W-:Y:S01]  /*4ef0*/  PRMT R231, RZ, 0x7610, R231 ;  /* 0x00007610ffe77816 */ /* 0x000fe200000000e7 */
[----:B------:R1:W5:Y:S01]  /*4f00*/  @!P0 LDG.E.U16 R221, desc[UR8][R40.64] ;  /* 0x0000000828dd8981 */ /* 0x000362000c1e1500 */
[-C--:B0-----:R-:W-:Y:S01]  /*4f10*/  IADD3 R50, P2, R166, R213.reuse, RZ ;  /* 0x000000d5a6327210 */ /* 0x081fe20007f5e0ff */
[----:B------:R-:W-:Y:S01]  /*4f20*/  IMAD.X R61, R145, 0x1, R204, P1 ;  /* 0x00000001913d7824 */ /* 0x000fe200008e06cc */
[----:B------:R-:W-:Y:S01]  /*4f30*/  PRMT R220, RZ, 0x7610, R220 ;  /* 0x00007610ffdc7816 */ /* 0x000fe200000000dc */
[----:B------:R0:W5:Y:S02]  /*4f40*/  @!P0 LDG.E.U16 R234, desc[UR8][R52.64] ;  /* 0x0000000834ea8981 */ /* 0x000164000c1e1500 */
[----:B------:R-:W-:Y:S01]  /*4f50*/  IMAD.X R51, R175, 0x1, R204, P2 ;  /* 0x00000001af337824 */ /* 0x000fe200010e06cc */
[----:B------:R-:W-:Y:S02]  /*4f60*/  PRMT R216, RZ, 0x7610, R216 ;  /* 0x00007610ffd87816 */ /* 0x000fe400000000d8 */
[----:B------:R-:W-:Y:S01]  /*4f70*/  PRMT R228, RZ, 0x7610, R228 ;  /* 0x00007610ffe47816 */ /* 0x000fe200000000e4 */
[----:B------:R0:W5:Y:S01]  /*4f80*/  @!P0 LDG.E.U16 R220, desc[UR8][R54.64] ;  /* 0x0000000836dc8981 */ /* 0x000162000c1e1500 */
[----:B-1----:R-:W-:-:S02]  /*4f90*/  IADD3 R40, P1, R132, R213, RZ ;  /* 0x000000d584287210 */ /* 0x002fc40007f3e0ff */
[-C--:B0-----:R-:W-:Y:S01]  /*4fa0*/  IADD3 R52, P2, R160, R213.reuse, RZ ;  /* 0x000000d5a0347210 */ /* 0x081fe20007f5e0ff */
[----:B------:R0:W5:Y:S02]  /*4fb0*/  @!P0 LDG.E.U16 R231, desc[UR8][R50.64] ;  /* 0x0000000832e78981 */ /* 0x000164000c1e1500 */
[--C-:B------:R-:W-:Y:S02]  /*4fc0*/  IMAD.X R41, R141, 0x1, R204.reuse, P1 ;  /* 0x000000018d297824 */ /* 0x100fe400008e06cc */
[----:B------:R-:W-:Y:S01]  /*4fd0*/  IMAD.X R53, R169, 0x1, R204, P2 ;  /* 0x00000001a9357824 */ /* 0x000fe200010e06cc */
[-C--:B------:R-:W-:Y:S01]  /*4fe0*/  IADD3 R54, P1, R130, R213.reuse, RZ ;  /* 0x000000d582367210 */ /* 0x080fe20007f3e0ff */
[----:B------:R1:W5:Y:S01]  /*4ff0*/  @!P0 LDG.E.U16 R216, desc[UR8][R42.64] ;  /* 0x000000082ad88981 */ /* 0x000362000c1e1500 */
[----:B0-----:R-:W-:-:S03]  /*5000*/  IADD3 R50, P2, R154, R213, RZ ;  /* 0x000000d59a327210 */ /* 0x001fc60007f5e0ff */
[----:B------:R0:W5:Y:S01]  /*5010*/  @!P0 LDG.E.U16 R228, desc[UR8][R52.64] ;  /* 0x0000000834e48981 */ /* 0x000162000c1e1500 */
[----:B------:R-:W-:Y:S02]  /*5020*/  PRMT R225, RZ, 0x7610, R225 ;  /* 0x00007610ffe17816 */ /* 0x000fe400000000e1 */
[----:B------:R-:W-:Y:S01]  /*5030*/  PRMT R214, RZ, 0x7610, R214 ;  /* 0x00007610ffd67816 */ /* 0x000fe200000000d6 */
[----:B------:R-:W-:Y:S01]  /*5040*/  IMAD.X R51, R163, 0x1, R204, P2 ;  /* 0x00000001a3337824 */ /* 0x000fe200010e06cc */
[----:B------:R-:W-:Y:S02]  /*5050*/  IADD3.X R55, R139, R204, RZ, P1, !PT ;  /* 0x000000cc8b377210 */ /* 0x000fe40000ffe4ff */
[-C--:B-1----:R-:W-:Y:S02]  /*5060*/  IADD3 R42, P1, R0, R213.reuse, RZ ;  /* 0x000000d5002a7210 */ /* 0x082fe40007f3e0ff */
[----:B------:R1:W5:Y:S01]  /*5070*/  @!P0 LDG.E.U16 R225, desc[UR8][R50.64] ;  /* 0x0000000832e18981 */ /* 0x000362000c1e1500 */
[----:B0-----:R-:W-:-:S02]  /*5080*/  IADD3 R52, P2, R148, R213, RZ ;  /* 0x000000d594347210 */ /* 0x001fc40007f5e0ff */
[----:B------:R-:W-:Y:S01]  /*5090*/  PRMT R222, RZ, 0x7610, R222 ;  /* 0x00007610ffde7816 */ /* 0x000fe200000000de */
[----:B------:R0:W5:Y:S01]  /*50a0*/  @!P0 LDG.E.U16 R214, desc[UR8][R60.64] ;  /* 0x000000083cd68981 */ /* 0x000162000c1e1500 */
[----:B------:R-:W-:Y:S01]  /*50b0*/  IADD3.X R53, R157, R204, RZ, P2, !PT ;  /* 0x000000cc9d357210 */ /* 0x000fe200017fe4ff */
[----:B------:R-:W-:Y:S01]  /*50c0*/  IMAD.X R43, R135, 0x1, R204, P1 ;  /* 0x00000001872b7824 */ /* 0x000fe200008e06cc */
[----:B------:R-:W-:Y:S02]  /*50d0*/  PRMT R82, RZ, 0x7610, R82 ;  /* 0x00007610ff527816 */ /* 0x000fe40000000052 */
[-C--:B-1----:R-:W-:Y:S01]  /*50e0*/  IADD3 R50, P2, R140, R213.reuse, RZ ;  /* 0x000000d58c327210 */ /* 0x082fe20007f5e0ff */
[----:B------:R1:W5:Y:S01]  /*50f0*/  @!P0 LDG.E.U16 R222, desc[UR8][R52.64] ;  /* 0x0000000834de8981 */ /* 0x000362000c1e1500 */
[----:B0-----:R-:W-:-:S03]  /*5100*/  IADD3 R60, P1, R2, R213, RZ ;  /* 0x000000d5023c7210 */ /* 0x001fc60007f3e0ff */
[----:B------:R-:W-:Y:S01]  /*5110*/  IMAD.X R51, R151, 0x1, R204, P2 ;  /* 0x0000000197337824 */ /* 0x000fe200010e06cc */
[----:B------:R-:W-:Y:S01]  /*5120*/  PRMT R218, RZ, 0x7610, R218 ;  /* 0x00007610ffda7816 */ /* 0x000fe200000000da */
[----:B------:R0:W5:Y:S01]  /*5130*/  @!P0 LDG.E.U16 R82, desc[UR8][R40.64] ;  /* 0x0000000828528981 */ /* 0x000162000c1e1500 */
[----:B------:R-:W-:Y:S01]  /*5140*/  PRMT R81, RZ, 0x7610, R81 ;  /* 0x00007610ff517816 */ /* 0x000fe20000000051 */
[----:B------:R-:W-:Y:S01]  /*5150*/  IMAD.X R61, R133, 0x1, R204, P1 ;  /* 0x00000001853d7824 */ /* 0x000fe200008e06cc */
[-C--:B-1----:R-:W-:Y:S02]  /*5160*/  IADD3 R52, P2, R134, R213.reuse, RZ ;  /* 0x000000d586347210 */ /* 0x082fe40007f5e0ff */
[----:B------:R1:W5:Y:S01]  /*5170*/  @!P0 LDG.E.U16 R218, desc[UR8][R50.64] ;  /* 0x0000000832da8981 */ /* 0x000362000c1e1500 */
[----:B------:R-:W-:Y:S02]  /*5180*/  PRMT R83, RZ, 0x7610, R83 ;  /* 0x00007610ff537816 */ /* 0x000fe40000000053 */
[----:B------:R-:W-:Y:S01]  /*5190*/  PRMT R78, RZ, 0x7610, R78 ;  /* 0x00007610ff4e7816 */ /* 0x000fe2000000004e */
[----:B------:R1:W5:Y:S01]  /*51a0*/  @!P0 LDG.E.U16 R81, desc[UR8][R54.64] ;  /* 0x0000000836518981 */ /* 0x000362000c1e1500 */
[----:B0-----:R-:W-:Y:S01]  /*51b0*/  IADD3 R40, P1, R6, R213, RZ ;  /* 0x000000d506287210 */ /* 0x001fe20007f3e0ff */
[----:B------:R-:W-:Y:S01]  /*51c0*/  IMAD.X R53, R143, 0x1, R204, P2 ;  /* 0x000000018f357824 */ /* 0x000fe200010e06cc */
[----:B------:R-:W-:-:S02]  /*51d0*/  PRMT R77, RZ, 0x7610, R77 ;  /* 0x00007610ff4d7816 */ /* 0x000fc4000000004d */
[----:B------:R-:W-:Y:S01]  /*51e0*/  PRMT R79, RZ, 0x7610, R79 ;  /* 0x00007610ff4f7816 */ /* 0x000fe2000000004f */
[----:B------:R-:W-:Y:S01]  /*51f0*/  IMAD.X R41, R129, 0x1, R204, P1 ;  /* 0x0000000181297824 */ /* 0x000fe200008e06cc */
[-C--:B-1----:R-:W-:Y:S01]  /*5200*/  IADD3 R50, P2, R128, R213.reuse, RZ ;  /* 0x000000d580327210 */ /* 0x082fe20007f5e0ff */
[----:B------:R0:W5:Y:S01]  /*5210*/  @!P0 LDG.E.U16 R83, desc[UR8][R52.64] ;  /* 0x0000000834538981 */ /* 0x000162000c1e1500 */
[----:B------:R-:W-:-:S03]  /*5220*/  IADD3 R54, P1, R8, R213, RZ ;  /* 0x000000d508367210 */ /* 0x000fc60007f3e0ff */
[--C-:B------:R-:W-:Y:S01]  /*5230*/  IMAD.X R51, R137, 0x1, R204.reuse, P2 ;  /* 0x0000000189337824 */ /* 0x100fe200010e06cc */
[----:B------:R1:W5:Y:S01]  /*5240*/  @!P0 LDG.E.U16 R78, desc[UR8][R42.64] ;  /* 0x000000082a4e8981 */ /* 0x000362000c1e1500 */
[----:B------:R-:W-:Y:S01]  /*5250*/  IMAD.X R55, R219, 0x1, R204, P1 ;  /* 0x00000001db377824 */ /* 0x000fe200008e06cc */
[----:B------:R-:W-:Y:S02]  /*5260*/  PRMT R75, RZ, 0x7610, R75 ;  /* 0x00007610ff4b7816 */ /* 0x000fe4000000004b */
[----:B------:R1:W5:Y:S01]  /*5270*/  @!P0 LDG.E.U16 R77, desc[UR8][R60.64] ;  /* 0x000000083c4d8981 */ /* 0x000362000c1e1500 */
[----:B0-----:R-:W-:-:S03]  /*5280*/  IADD3 R52, P2, R4, R213, RZ ;  /* 0x000000d504347210 */ /* 0x001fc60007f5e0ff */
[----:B------:R0:W5:Y:S01]  /*5290*/  @!P0 LDG.E.U16 R79, desc[UR8][R50.64] ;  /* 0x00000008324f8981 */ /* 0x000162000c1e1500 */
[-C--:B-1----:R-:W-:Y:S01]  /*52a0*/  IADD3 R42, P1, R12, R213.reuse, RZ ;  /* 0x000000d50c2a7210 */ /* 0x082fe20007f3e0ff */
[--C-:B------:R-:W-:Y:S02]  /*52b0*/  IMAD.X R53, R131, 0x1, R204.reuse, P2 ;  /* 0x0000000183357824 */ /* 0x100fe400010e06cc */
[----:B------:R1:W5:Y:S01]  /*52c0*/  @!P0 LDG.E.U16 R75, desc[UR8][R40.64] ;  /* 0x00000008284b8981 */ /* 0x000362000c1e1500 */
[----:B------:R-:W-:Y:S02]  /*52d0*/  IADD3.X R43, R5, R204, RZ, P1, !PT ;  /* 0x000000cc052b7210 */ /* 0x000fe40000ffe4ff */
[-C--:B------:R-:W-:Y:S02]  /*52e0*/  IADD3 R60, P1, R14, R213.reuse, RZ ;  /* 0x000000d50e3c7210 */ /* 0x080fe40007f3e0ff */
[-C--:B0-----:R-:W-:Y:S02]  /*52f0*/  IADD3 R50, P2, R10, R213.reuse, RZ ;  /* 0x000000d50a327210 */ /* 0x081fe40007f5e0ff */
[----:B------:R-:W-:Y:S01]  /*5300*/  PRMT R73, RZ, 0x7610, R73 ;  /* 0x00007610ff497816 */ /* 0x000fe20000000049 */
[--C-:B------:R-:W-:Y:S01]  /*5310*/  IMAD.X R61, R7, 0x1, R204.reuse, P1 ;  /* 0x00000001073d7824 */ /* 0x100fe200008e06cc */
[----:B-1----:R-:W-:Y:S01]  /*5320*/  IADD3 R40, P1, R18, R213, RZ ;  /* 0x000000d512287210 */ /* 0x002fe20007f3e0ff */
[----:B------:R-:W-:Y:S01]  /*5330*/  IMAD.X R51, R3, 0x1, R204, P2 ;  /* 0x0000000103337824 */ /* 0x000fe200010e06cc */
[----:B------:R-:W-:-:S02]  /*5340*/  PRMT R72, RZ, 0x7610, R72 ;  /* 0x00007610ff487816 */ /* 0x000fc40000000048 */
[----:B------:R-:W-:Y:S01]  /*5350*/  PRMT R76, RZ, 0x7610, R76 ;  /* 0x00007610ff4c7816 */ /* 0x000fe2000000004c */
[----:B------:R-:W-:Y:S01]  /*5360*/  IMAD.X R41, R11, 0x1, R204, P1 ;  /* 0x000000010b297824 */ /* 0x000fe200008e06cc */
[----:B------:R0:W5:Y:S01]  /*5370*/  @!P0 LDG.E.U16 R73, desc[UR8][R50.64] ;  /* 0x0000000832498981 */ /* 0x000162000c1e1500 */
[----:B------:R-:W-:-:S03]  /*5380*/  PRMT R69, RZ, 0x7610, R69 ;  /* 0x00007610ff457816 */ /* 0x000fc60000000045 */
[----:B------:R1:W5:Y:S04]  /*5390*/  @!P0 LDG.E.U16 R72, desc[UR8][R42.64] ;  /* 0x000000082a488981 */ /* 0x000368000c1e1500 */
[----:B------:R1:W5:Y:S01]  /*53a0*/  @!P0 LDG.E.U16 R76, desc[UR8][R52.64] ;  /* 0x00000008344c8981 */ /* 0x000362000c1e1500 */
[-C--:B0-----:R-:W-:Y:S02]  /*53b0*/  IADD3 R50, P1, R20, R213.reuse, RZ ;  /* 0x000000d514327210 */ /* 0x081fe40007f3e0ff */
[----:B------:R-:W-:Y:S01]  /*53c0*/  PRMT R70, RZ, 0x7610, R70 ;  /* 0x00007610ff467816 */ /* 0x000fe20000000046 */
[----:B------:R0:W5:Y:S02]  /*53d0*/  @!P0 LDG.E.U16 R69, desc[UR8][R40.64] ;  /* 0x0000000828458981 */ /* 0x000164000c1e1500 */
[----:B------:R-:W-:Y:S01]  /*53e0*/  IMAD.X R51, R13, 0x1, R204, P1 ;  /* 0x000000010d337824 */ /* 0x000fe200008e06cc */
[----:B-1----:R-:W-:-:S02]  /*53f0*/  IADD3 R42, P1, R24, R213, RZ ;  /* 0x000000d5182a7210 */ /* 0x002fc40007f3e0ff */
[----:B------:R-:W-:-:S03]  /*5400*/  IADD3 R52, P2, R16, R213, RZ ;  /* 0x000000d510347210 */ /* 0x000fc60007f5e0ff */
[--C-:B------:R-:W-:Y:S02]  /*5410*/  IMAD.X R43, R17, 0x1, R204.reuse, P1 ;  /* 0x00000001112b7824 */ /* 0x100fe400008e06cc */
[----:B------:R-:W-:Y:S01]  /*5420*/  IMAD.X R53, R9, 0x1, R204, P2 ;  /* 0x0000000109357824 */ /* 0x000fe200010e06cc */
[----:B0-----:R-:W-:Y:S02]  /*5430*/  IADD3 R40, P1, R26, R213, RZ ;  /* 0x000000d51a287210 */ /* 0x001fe40007f3e0ff */
[----:B------:R-:W-:Y:S02]  /*5440*/  PRMT R68, RZ, 0x7610, R68 ;  /* 0x00007610ff447816 */ /* 0x000fe40000000044 */
[----:B------:R0:W5:Y:S01]  /*5450*/  @!P0 LDG.E.U16 R70, desc[UR8][R52.64] ;  /* 0x0000000834468981 */ /* 0x000162000c1e1500 */
[----:B------:R-:W-:Y:S01]  /*5460*/  IMAD.X R41, R19, 0x1, R204, P1 ;  /* 0x0000000113297824 */ /* 0x000fe200008e06cc */
[----:B------:R-:W-:Y:S02]  /*5470*/  PRMT R66, RZ, 0x7610, R66 ;  /* 0x00007610ff427816 */ /* 0x000fe40000000042 */
[----:B------:R1:W5:Y:S01]  /*5480*/  @!P0 LDG.E.U16 R68, desc[UR8][R50.64] ;  /* 0x0000000832448981 */ /* 0x000362000c1e1500 */
[----:B------:R-:W-:-:S03]  /*5490*/  PRMT R65, RZ, 0x7610, R65 ;  /* 0x00007610ff417816 */ /* 0x000fc60000000041 */
[----:B------:R2:W5:Y:S01]  /*54a0*/  @!P0 LDG.E.U16 R66, desc[UR8][R42.64] ;  /* 0x000000082a428981 */ /* 0x000562000c1e1500 */
[----:B0-----:R-:W-:-:S03]  /*54b0*/  IADD3 R52, P1, R28, R213, RZ ;  /* 0x000000d51c347210 */ /* 0x001fc60007f3e0ff */
[----:B------:R0:W5:Y:S01]  /*54c0*/  @!P0 LDG.E.U16 R65, desc[UR8][R40.64] ;  /* 0x0000000828418981 */ /* 0x000162000c1e1500 */
[----:B------:R-:W-:Y:S02]  /*54d0*/  IADD3.X R53, R21, R204, RZ, P1, !PT ;  /* 0x000000cc15357210 */ /* 0x000fe40000ffe4ff */
[----:B-1----:R-:W-:-:S05]  /*54e0*/  IADD3 R50, P1, R30, R213, RZ ;  /* 0x000000d51e327210 */ /* 0x002fca0007f3e0ff */
[----:B------:R-:W-:Y:S01]  /*54f0*/  IMAD.X R51, R23, 0x1, R204, P1 ;  /* 0x0000000117337824 */ /* 0x000fe200008e06cc */
[----:B--2---:R-:W-:Y:S02]  /*5500*/  IADD3 R42, P1, R32, R213, RZ ;  /* 0x000000d5202a7210 */ /* 0x004fe40007f3e0ff */
[----:B------:R-:W-:-:S03]  /*5510*/  PRMT R64, RZ, 0x7610, R64 ;  /* 0x00007610ff407816 */ /* 0x000fc60000000040 */
[--C-:B------:R-:W-:Y:S01]  /*5520*/  IMAD.X R43, R25, 0x1, R204.reuse, P1 ;  /* 0x00000001192b7824 */ /* 0x100fe200008e06cc */
[-C--:B0-----:R-:W-:Y:S02]  /*5530*/  IADD3 R40, P1, R34, R213.reuse, RZ ;  /* 0x000000d522287210 */ /* 0x081fe40007f3e0ff */
[----:B------:R0:W2:Y:S01]  /*5540*/  @!P0 LDG.E.U16 R64, desc[UR8][R52.64] ;  /* 0x0000000834408981 */ /* 0x0000a2000c1e1500 */
[----:B------:R-:W-:Y:S02]  /*5550*/  PRMT R63, RZ, 0x7610, R63 ;  /* 0x00007610ff3f7816 */ /* 0x000fe4000000003f */
[----:B------:R-:W-:Y:S01]  /*5560*/  IMAD.X R41, R27, 0x1, R204, P1 ;  /* 0x000000011b297824 */ /* 0x000fe200008e06cc */
[----:B------:R-:W-:Y:S02]  /*5570*/  PRMT R71, RZ, 0x7610, R71 ;  /* 0x00007610ff477816 */ /* 0x000fe40000000047 */
[----:B------:R-:W-:Y:S01]  /*5580*/  PRMT R62, RZ, 0x7610, R62 ;  /* 0x00007610ff3e7816 */ /* 0x000fe2000000003e */
[----:B------:R1:W2:Y:S01]  /*5590*/  @!P0 LDG.E.U16 R63, desc[UR8][R50.64] ;  /* 0x00000008323f8981 */ /* 0x0002a2000c1e1500 */
[----:B0-----:R-:W-:-:S03]  /*55a0*/  IADD3 R52, P1, R36, R213, RZ ;  /* 0x000000d524347210 */ /* 0x001fc60007f3e0ff */
[----:B------:R0:W2:Y:S02]  /*55b0*/  @!P0 LDG.E.U16 R71, desc[UR8][R60.64] ;  /* 0x000000083c478981 */ /* 0x0000a4000c1e1500 */
[----:B------:R-:W-:Y:S01]  /*55c0*/  IMAD.X R53, R29, 0x1, R204, P1 ;  /* 0x000000011d357824 */ /* 0x000fe200008e06cc */
[----:B------:R-:W-:Y:S01]  /*55d0*/  PRMT R74, RZ, 0x7610, R74 ;  /* 0x00007610ff4a7816 */ /* 0x000fe2000000004a */
[----:B------:R3:W2:Y:S01]  /*55e0*/  @!P0 LDG.E.U16 R62, desc[UR8][R42.64] ;  /* 0x000000082a3e8981 */ /* 0x0006a2000c1e1500 */
[-C--:B-1----:R-:W-:Y:S02]  /*55f0*/  IADD3 R50, P1, R38, R213.reuse, RZ ;  /* 0x000000d526327210 */ /* 0x082fe40007f3e0ff */
[----:B0-----:R-:W-:Y:S02]  /*5600*/  PRMT R61, RZ, 0x7610, R61 ;  /* 0x00007610ff3d7816 */ /* 0x001fe4000000003d */
[----:B------:R0:W2:Y:S01]  /*5610*/  @!P0 LDG.E.U16 R74, desc[UR8][R54.64] ;  /* 0x00000008364a8981 */ /* 0x0000a2000c1e1500 */
[----:B------:R-:W-:Y:S01]  /*5620*/  IMAD.X R51, R31, 0x1, R204, P1 ;  /* 0x000000011f337824 */ /* 0x000fe200008e06cc */
[----:B---3--:R-:W-:-:S02]  /*5630*/  IADD3 R42, P1, R112, R213, RZ ;  /* 0x000000d5702a7210 */ /* 0x008fc40007f3e0ff */
[----:B------:R1:W3:Y:S01]  /*5640*/  @!P0 LDG.E.U16 R61, desc[UR8][R40.64] ;  /* 0x00000008283d8981 */ /* 0x0002e2000c1e1500 */
[-C--:B0-----:R-:W-:Y:S02]  /*5650*/  IADD3 R54, P2, R22, R213.reuse, RZ ;  /* 0x000000d516367210 */ /* 0x081fe40007f5e0ff */
[--C-:B------:R-:W-:Y:S01]  /*5660*/  IMAD.X R43, R33, 0x1, R204.reuse, P1 ;  /* 0x00000001212b7824 */ /* 0x100fe200008e06cc */
[----:B------:R-:W-:Y:S02]  /*5670*/  PRMT R67, RZ, 0x7610, R67 ;  /* 0x00007610ff437816 */ /* 0x000fe40000000043 */
[----:B-1----:R-:W-:Y:S01]  /*5680*/  IADD3 R40, P1, R114, R213, RZ ;  /* 0x000000d572287210 */ /* 0x002fe20007f3e0ff */
[----:B------:R-:W-:-:S04]  /*5690*/  IMAD.X R55, R15, 0x1, R204, P2 ;  /* 0x000000010f377824 */ /* 0x000fc800010e06cc */
[----:B------:R-:W-:Y:S01]  /*56a0*/  IMAD.X R41, R35, 0x1, R204, P1 ;  /* 0x0000000123297824 */ /* 0x000fe200008e06cc */
[-C--:B------:R-:W-:Y:S01]  /*56b0*/  IADD3 R248, P1, R116, R213.reuse, RZ ;  /* 0x000000d574f87210 */ /* 0x080fe20007f3e0ff */
[----:B------:R0:W3:Y:S01]  /*56c0*/  @!P0 LDG.E.U16 R67, desc[UR8][R54.64] ;  /* 0x0000000836438981 */ /* 0x0000e2000c1e1500 */
[----:B------:R-:W-:Y:S02]  /*56d0*/  PRMT R60, RZ, 0x7610, R60 ;  /* 0x00007610ff3c7816 */ /* 0x000fe4000000003c */
[----:B------:R-:W-:Y:S02]  /*56e0*/  IADD3.X R249, R37, R204, RZ, P1, !PT ;  /* 0x000000cc25f97210 */ /* 0x000fe40000ffe4ff */
[----:B------:R-:W-:Y:S02]  /*56f0*/  IADD3 R246, P1, R118, R213, RZ ;  /* 0x000000d576f67210 */ /* 0x000fe40007f3e0ff */
[----:B------:R1:W3:Y:S01]  /*5700*/  @!P0 LDG.E.U16 R60, desc[UR8][R52.64] ;  /* 0x00000008343c8981 */ /* 0x0002e2000c1e1500 */
[----:B0-----:R-:W-:-:S02]  /*5710*/  PRMT R54, RZ, 0x7610, R54 ;  /* 0x00007610ff367816 */ /* 0x001fc40000000036 */
[----:B------:R-:W-:Y:S01]  /*5720*/  IMAD.X R247, R39, 0x1, R204, P1 ;  /* 0x0000000127f77824 */ /* 0x000fe200008e06cc */
[----:B------:R-:W-:-:S03]  /*5730*/  PRMT R55, RZ, 0x7610, R55 ;  /* 0x00007610ff377816 */ /* 0x000fc60000000037 */
[----:B------:R0:W3:Y:S01]  /*5740*/  @!P0 LDG.E.U16 R54, desc[UR8][R42.64] ;  /* 0x000000082a368981 */ /* 0x0000e2000c1e1500 */
[----:B-1----:R-:W-:Y:S02]  /*5750*/  PRMT R53, RZ, 0x7610, R53 ;  /* 0x00007610ff357816 */ /* 0x002fe40000000035 */
[----:B------:R-:W-:Y:S01]  /*5760*/  PRMT R52, RZ, 0x7610, R52 ;  /* 0x00007610ff347816 */ /* 0x000fe20000000034 */
[----:B------:R-:W3:Y:S04]  /*5770*/  @!P0 LDG.E.U16 R55, desc[UR8][R50.64] ;  /* 0x0000000832378981 */ /* 0x000ee8000c1e1500 */
[----:B------:R1:W3:Y:S01]  /*5780*/  @!P0 LDG.E.U16 R53, desc[UR8][R40.64] ;  /* 0x0000000828358981 */ /* 0x0002e2000c1e1500 */
[-C--:B0-----:R-:W-:Y:S02]  /*5790*/  IADD3 R42, P1, R122, R213.reuse, RZ ;  /* 0x000000d57a2a7210 */ /* 0x081fe40007f3e0ff */
[----:B------:R-:W-:Y:S01]  /*57a0*/  PRMT R48, RZ, 0x7610, R48 ;  /* 0x00007610ff307816 */ /* 0x000fe20000000030 */
[----:B------:R0:W3:Y:S02]  /*57b0*/  @!P0 LDG.E.U16 R52, desc[UR8][R248.64] ;  /* 0x00000008f8348981 */ /* 0x0000e4000c1e1500 */
[----:B------:R-:W-:Y:S01]  /*57c0*/  IMAD.X R43, R115, 0x1, R204, P1 ;  /* 0x00000001732b7824 */ /* 0x000fe200008e06cc */
[----:B-1----:R-:W-:-:S02]  /*57d0*/  IADD3 R40, P1, R124, R213, RZ ;  /* 0x000000d57c287210 */ /* 0x002fc40007f3e0ff */
[----:B------:R-:W-:Y:S02]  /*57e0*/  PRMT R51, RZ, 0x7610, R51 ;  /* 0x00007610ff337816 */ /* 0x000fe40000000033 */
[----:B------:R-:W-:Y:S01]  /*57f0*/  PRMT R50, RZ, 0x7610, R50 ;  /* 0x00007610ff327816 */ /* 0x000fe20000000032 */
[----:B------:R-:W-:-:S03]  /*5800*/  IMAD.X R41, R117, 0x1, R204, P1 ;  /* 0x0000000175297824 */ /* 0x000fc600008e06cc */
[----:B------:R-:W3:Y:S04]  /*5810*/  @!P0 LDG.E.U16 R51, desc[UR8][R246.64] ;  /* 0x00000008f6338981 */ /* 0x000ee8000c1e1500 */
[----:B------:R-:W3:Y:S04]  /*5820*/  @!P0 LDG.E.U16 R50, desc[UR8][R42.64] ;  /* 0x000000082a328981 */ /* 0x000ee8000c1e1500 */
[----:B------:R1:W3:Y:S01]  /*5830*/  @!P0 LDG.E.U16 R48, desc[UR8][R40.64] ;  /* 0x0000000828308981 */ /* 0x0002e2000c1e1500 */
[----:B0-----:R-:W-:Y:S02]  /*5840*/  SHF.R.S32.HI R248, RZ, 0x6, R80 ;  /* 0x00000006fff87819 */ /* 0x001fe40000011450 */
[----:B-1----:R-:W-:Y:S01]  /*5850*/  MOV R41, R117 ;  /* 0x0000007500297202 */ /* 0x002fe20000000f00 */
[----:B------:R-:W-:Y:S01]  /*5860*/  IMAD.MOV.U32 R40, RZ, RZ, R124 ;  /* 0x000000ffff287224 */ /* 0x000fe200078e007c */
[----:B------:R-:W-:-:S03]  /*5870*/  SGXT R246, R248, 0x1 ;  /* 0x00000001f8f6781a */ /* 0x000fc60000000200 */
[----:B------:R-:W-:Y:S01]  /*5880*/  IMAD.WIDE R40, R208, 0x2, R40 ;  /* 0x00000002d0287825 */ /* 0x000fe200078e0228 */
[----:B------:R-:W-:-:S03]  /*5890*/  LOP3.LUT R43, R246, 0x90, RZ, 0xc0, !PT ;  /* 0x00000090f62b7812 */ /* 0x000fc600078ec0ff */
[----:B------:R-:W-:Y:S02]  /*58a0*/  IMAD.SHL.U32 R80, R80, 0x2, RZ ;  /* 0x0000000250507824 */ /* 0x000fe400078e00ff */
[----:B------:R-:W-:Y:S01]  /*58b0*/  IMAD.MOV.U32 R117, RZ, RZ, R41 ;  /* 0x000000ffff757224 */ /* 0x000fe200078e0029 */
[----:B------:R-:W-:Y:S01]  /*58c0*/  MOV R41, R113 ;  /* 0x0000007100297202 */ /* 0x000fe20000000f00 */
[----:B------:R-:W-:Y:S02]  /*58d0*/  IMAD.MOV.U32 R124, RZ, RZ, R40 ;  /* 0x000000ffff7c7224 */ /* 0x000fe400078e0028 */
[----:B------:R-:W-:Y:S01]  /*58e0*/  IMAD.MOV.U32 R40, RZ, RZ, R120 ;  /* 0x000000ffff287224 */ /* 0x000fe200078e0078 */
[----:B------:R-:W-:Y:S01]  /*58f0*/  LOP3.LUT R247, R43, 0x17e, R80, 0x78, !PT ;  /* 0x0000017e2bf77812 */ /* 0x000fe200078e7850 */
[----:B------:R-:W-:Y:S02]  /*5900*/  IMAD.MOV.U32 R42, RZ, RZ, R126 ;  /* 0x000000ffff2a7224 */ /* 0x000fe400078e007e */
[----:B------:R-:W-:-:S02]  /*5910*/  IMAD.MOV.U32 R43, RZ, RZ, R119 ;  /* 0x000000ffff2b7224 */ /* 0x000fc400078e0077 */
[----:B------:R-:W-:-:S04]  /*5920*/  IMAD.WIDE R40, R208, 0x2, R40 ;  /* 0x00000002d0287825 */ /* 0x000fc800078e0228 */
[----:B------:R-:W-:-:S04]  /*5930*/  IMAD.WIDE R42, R208, 0x2, R42 ;  /* 0x00000002d02a7825 */ /* 0x000fc800078e022a */
[----:B------:R-:W-:Y:S01]  /*5940*/  IMAD.MOV.U32 R113, RZ, RZ, R41 ;  /* 0x000000ffff717224 */ /* 0x000fe200078e0029 */
[----:B------:R-:W-:Y:S01]  /*5950*/  MOV R41, R37 ;  /* 0x0000002500297202 */ /* 0x000fe20000000f00 */
[----:B------:R-:W-:Y:S02]  /*5960*/  IMAD.MOV.U32 R120, RZ, RZ, R40 ;  /* 0x000000ffff787224 */ /* 0x000fe400078e0028 */
[----:B------:R-:W-:Y:S02]  /*5970*/  IMAD.MOV.U32 R40, RZ, RZ, R116 ;  /* 0x000000ffff287224 */ /* 0x000fe400078e0074 */
[----:B------:R-:W-:Y:S02]  /*5980*/  IMAD.MOV.U32 R126, RZ, RZ, R42 ;  /* 0x000000ffff7e7224 */ /* 0x000fe400078e002a */
[----:B------:R-:W-:Y:S02]  /*5990*/  IMAD.MOV.U32 R119, RZ, RZ, R43 ;  /* 0x000000ffff777224 */ /* 0x000fe400078e002b */
[----:B------:R-:W-:-:S02]  /*59a0*/  IMAD.MOV.U32 R42, RZ, RZ, R122 ;  /* 0x000000ffff2a7224 */ /* 0x000fc400078e007a */
[----:B------:R-:W-:Y:S02]  /*59b0*/  IMAD.MOV.U32 R43, RZ, RZ, R115 ;  /* 0x000000ffff2b7224 */ /* 0x000fe400078e0073 */
        /* <DEDUP_REMOVED lines=32> */
[----:B------:R-:W-:Y:S02]  /*5bc0*/  IMAD.MOV.U32 R38, RZ, RZ, R42 ;  /* 0x000000ffff267224 */ /* 0x000fe400078e002a */
[----:B------:R-:W-:Y:S02]  /*5bd0*/  IMAD.MOV.U32 R31, RZ, RZ, R43 ;  /* 0x000000ffff1f7224 */ /* 0x000fe400078e002b */
[----:B------:R-:W-:Y:S01]  /*5be0*/  IMAD.MOV.U32 R25, RZ, RZ, R41 ;  /* 0x000000ffff197224 */ /* 0x000fe200078e0029 */
[----:B------:R-:W-:Y:S01]  /*5bf0*/  MOV R41, R21 ;  /* 0x0000001500297202 */ /* 0x000fe20000000f00 */
        /* <DEDUP_REMOVED lines=8> */
[----:B------:R-:W-:Y:S02]  /*5c80*/  IMAD.MOV.U32 R42, RZ, RZ, R30 ;  /* 0x000000ffff2a7224 */ /* 0x000fe400078e001e */
[----:B------:R-:W-:Y:S02]  /*5c90*/  IMAD.MOV.U32 R43, RZ, RZ, R23 ;  /* 0x000000ffff2b7224 */ /* 0x000fe400078e0017 */
[----:B------:R-:W-:Y:S01]  /*5ca0*/  IMAD.MOV.U32 R21, RZ, RZ, R41 ;  /* 0x000000ffff157224 */ /* 0x000fe200078e0029 */
[----:B------:R-:W-:Y:S01]  /*5cb0*/  MOV R41, R17 ;  /* 0x0000001100297202 */ /* 0x000fe20000000f00 */
        /* <DEDUP_REMOVED lines=12> */
[C---:B------:R-:W-:Y:S01]  /*5d80*/  IMAD.WIDE R42, R208.reuse, 0x2, R42 ;  /* 0x00000002d02a7825 */ /* 0x040fe200078e022a */
[----:B------:R-:W0:Y:S03]  /*5d90*/  S2R R80, SR_TID.X ;  /* 0x0000000000507919 */ /* 0x000e260000002100 */
        /* <DEDUP_REMOVED lines=8> */
[C---:B------:R-:W-:Y:S01]  /*5e20*/  IMAD.WIDE R42, R208.reuse, 0x2, R42 ;  /* 0x00000002d02a7825 */ /* 0x040fe200078e022a */
[----:B------:R-:W1:Y:S03]  /*5e30*/  S2UR UR5, SR_CgaCtaId ;  /* 0x00000000000579c3 */ /* 0x000e660000008800 */
[----:B------:R-:W-:Y:S02]  /*5e40*/  IMAD.MOV.U32 R40, RZ, RZ, R16 ;  /* 0x000000ffff287224 */ /* 0x000fe400078e0010 */
[----:B------:R-:W-:Y:S02]  /*5e50*/  IMAD.MOV.U32 R22, RZ, RZ, R42 ;  /* 0x000000ffff167224 */ /* 0x000fe400078e002a */
[----:B------:R-:W-:Y:S02]  /*5e60*/  IMAD.MOV.U32 R15, RZ, RZ, R43 ;  /* 0x000000ffff0f7224 */ /* 0x000fe400078e002b */
[----:B------:R-:W-:-:S04]  /*5e70*/  IMAD.WIDE R40, R208, 0x2, R40 ;  /* 0x00000002d0287825 */ /* 0x000fc800078e0228 */
[----:B------:R-:W-:Y:S02]  /*5e80*/  IMAD.MOV.U32 R42, RZ, RZ, R18 ;  /* 0x000000ffff2a7224 */ /* 0x000fe400078e0012 */
[----:B------:R-:W-:Y:S02]  /*5e90*/  IMAD.MOV.U32 R43, RZ, RZ, R11 ;  /* 0x000000ffff2b7224 */ /* 0x000fe400078e000b */
[----:B------:R-:W-:Y:S01]  /*5ea0*/  IMAD.MOV.U32 R9, RZ, RZ, R41 ;  /* 0x000000ffff097224 */ /* 0x000fe200078e0029 */
[----:B------:R-:W-:Y:S01]  /*5eb0*/  MOV R41, R5 ;  /* 0x0000000500297202 */ /* 0x000fe20000000f00 */
[----:B------:R-:W-:-:S04]  /*5ec0*/  IMAD.WIDE R42, R208, 0x2, R42 ;  /* 0x00000002d02a7825 */ /* 0x000fc800078e022a */
[----:B------:R-:W-:Y:S02]  /*5ed0*/  IMAD.MOV.U32 R16, RZ, RZ, R40 ;  /* 0x000000ffff107224 */ /* 0x000fe400078e0028 */
[----:B------:R-:W-:Y:S02]  /*5ee0*/  IMAD.MOV.U32 R40, RZ, RZ, R12 ;  /* 0x000000ffff287224 */ /* 0x000fe400078e000c */
[----:B------:R-:W-:Y:S02]  /*5ef0*/  IMAD.MOV.U32 R18, RZ, RZ, R42 ;  /* 0x000000ffff127224 */ /* 0x000fe400078e002a */
[----:B------:R-:W-:Y:S02]  /*5f00*/  IMAD.MOV.U32 R11, RZ, RZ, R43 ;  /* 0x000000ffff0b7224 */ /* 0x000fe400078e002b */
        /* <DEDUP_REMOVED lines=11> */
[----:B------:R-:W-:Y:S01]  /*5fc0*/  IMAD.MOV.U32 R43, RZ, RZ, R3 ;  /* 0x000000ffff2b7224 */ /* 0x000fe200078e0003 */
[----:B------:R-:W-:Y:S01]  /*5fd0*/  UMOV UR4, 0x400 ;  /* 0x0000040000047882 */ /* 0x000fe20000000000 */
[----:B------:R-:W-:Y:S01]  /*5fe0*/  IMAD.WIDE R40, R208, 0x2, R40 ;  /* 0x00000002d0287825 */ /* 0x000fe200078e0228 */
[----:B-1----:R-:W-:-:S03]  /*5ff0*/  ULEA UR4, UR5, UR4, 0x18 ;  /* 0x0000000405047291 */ /* 0x002fc6000f8ec03f */
[----:B------:R-:W-:-:S04]  /*6000*/  IMAD.WIDE R42, R208, 0x2, R42 ;  /* 0x00000002d02a7825 */ /* 0x000fc800078e022a */
[----:B------:R-:W-:Y:S02]  /*6010*/  IMAD.MOV.U32 R8, RZ, RZ, R40 ;  /* 0x000000ffff087224 */ /* 0x000fe400078e0028 */
[----:B------:R-:W-:Y:S01]  /*6020*/  IMAD.MOV.U32 R219, RZ, RZ, R41 ;  /* 0x000000ffffdb7224 */ /* 0x000fe200078e0029 */
[----:B0-----:R-:W-:Y:S01]  /*6030*/  SHF.R.S32.HI R41, RZ, 0x2, R80 ;  /* 0x00000002ff297819 */ /* 0x001fe20000011450 */
[C---:B------:R-:W-:Y:S02]  /*6040*/  IMAD.SHL.U32 R40, R80.reuse, 0x20, RZ ;  /* 0x0000002050287824 */ /* 0x040fe400078e00ff */
[----:B------:R-:W-:Y:S02]  /*6050*/  IMAD.MOV.U32 R3, RZ, RZ, R43 ;  /* 0x000000ffff037224 */ /* 0x000fe400078e002b */
[----:B------:R-:W-:Y:S01]  /*6060*/  IMAD.SHL.U32 R43, R80, 0x40, RZ ;  /* 0x00000040502b7824 */ /* 0x000fe200078e00ff */
[----:B------:R-:W-:Y:S01]  /*6070*/  LOP3.LUT R40, R40, 0x60, RZ, 0xc0, !PT ;  /* 0x0000006028287812 */ /* 0x000fe200078ec0ff */
[----:B------:R-:W-:Y:S01]  /*6080*/  IMAD.MOV.U32 R10, RZ, RZ, R42 ;  /* 0x000000ffff0a7224 */ /* 0x000fe200078e002a */
[----:B------:R-:W-:Y:S01]  /*6090*/  SGXT R41, R41, 0x1 ;  /* 0x000000012929781a */ /* 0x000fe20000000200 */
[----:B------:R0:W-:Y:S01]  /*60a0*/  STS.U16 [R247+UR4+0x8000], R212 ;  /* 0x008000d4f7007988 */ /* 0x0001e20008000404 */
[----:B------:R-:W-:-:S03]  /*60b0*/  LOP3.LUT R42, R80, 0xe0, RZ, 0xc0, !PT ;  /* 0x000000e0502a7812 */ /* 0x000fc600078ec0ff */
[----:B------:R1:W-:Y:S01]  /*60c0*/  STS.U16 [R247+UR4+0x8200], R250 ;  /* 0x008200faf7007988 */ /* 0x0003e20008000404 */
[----:B------:R-:W-:Y:S02]  /*60d0*/  UMOV UR4, 0x400 ;  /* 0x0000040000047882 */ /* 0x000fe40000000000 */
[----:B------:R-:W-:Y:S01]  /*60e0*/  ULEA UR4, UR5, UR4, 0x18 ;  /* 0x0000000405047291 */ /* 0x000fe2000f8ec03f */
[----:B0-----:R-:W-:Y:S02]  /*60f0*/  LOP3.LUT R212, R43, 0x1c0, RZ, 0xc0, !PT ;  /* 0x000001c02bd47812 */ /* 0x001fe400078ec0ff */
[----:B------:R-:W-:Y:S02]  /*6100*/  LOP3.LUT R43, R40, 0x90, R41, 0xf8, !PT ;  /* 0x00000090282b7812 */ /* 0x000fe400078ef829 */
[----:B------:R-:W-:Y:S01]  /*6110*/  SHF.L.U32 R40, R80, 0x1, RZ ;  /* 0x0000000150287819 */ /* 0x000fe200000006ff */
[----:B-1----:R-:W-:Y:S01]  /*6120*/  IMAD.SHL.U32 R247, R42, 0x10, RZ ;  /* 0x000000102af77824 */ /* 0x002fe200078e00ff */
[----:B------:R-:W-:-:S02]  /*6130*/  SHF.R.U32.HI R42, RZ, 0x2, R80 ;  /* 0x00000002ff2a7819 */ /* 0x000fc40000011650 */
[----:B------:R-:W-:Y:S02]  /*6140*/  LOP3.LUT R41, R40, 0x1fe, RZ, 0xc0, !PT ;  /* 0x000001fe28297812 */ /* 0x000fe400078ec0ff */
[----:B------:R-:W-:Y:S02]  /*6150*/  IADD3 R212, R247, UR4, R212 ;  /* 0x00000004f7d47c10 */ /* 0x000fe4000fffe0d4 */
[----:B------:R-:W-:-:S05]  /*6160*/  LOP3.LUT R247, R41, 0x30, R42, 0x78, !PT ;  /* 0x0000003029f77812 */ /* 0x000fca00078e782a */
[----:B----4-:R-:W-:Y:S04]  /*6170*/  STS.U16 [R247+UR4+0x7800], R47 ;  /* 0x0078002ff7007988 */ /* 0x010fe80008000404 */
[----:B-----5:R-:W-:Y:S04]  /*6180*/  STS.U16 [R247+UR4+0x7e00], R49 ;  /* 0x007e0031f7007988 */ /* 0x020fe80008000404 */
[----:B------:R-:W-:Y:S04]  /*6190*/  STS.U16 [R247+UR4+0x400], R46 ;  /* 0x0004002ef7007988 */ /* 0x000fe80008000404 */
[----:B------:R-:W-:Y:S04]  /*61a0*/  STS.U16 [R247+UR4+0x200], R45 ;  /* 0x0002002df7007988 */ /* 0x000fe80008000404 */
[----:B------:R0:W-:Y:S04]  /*61b0*/  STS.U16 [R247+UR4], R44 ;  /* 0x0000002cf7007988 */ /* 0x0001e80008000404 */
[----:B------:R-:W-:Y:S04]  /*61c0*/  STS.U16 [R247+UR4+0x600], R245 ;  /* 0x000600f5f7007988 */ /* 0x000fe80008000404 */
        /* <DEDUP_REMOVED lines=36> */
[----:B--2---:R-:W-:Y:S04]  /*6410*/  STS.U16 [R247+UR4+0x5000], R74 ;  /* 0x0050004af7007988 */ /* 0x004fe80008000404 */
[----:B------:R-:W-:Y:S04]  /*6420*/  STS.U16 [R247+UR4+0x5200], R73 ;  /* 0x00520049f7007988 */ /* 0x000fe80008000404 */
[----:B------:R-:W-:Y:S04]  /*6430*/  STS.U16 [R247+UR4+0x5400], R72 ;  /* 0x00540048f7007988 */ /* 0x000fe80008000404 */
[----:B------:R-:W-:Y:S04]  /*6440*/  STS.U16 [R247+UR4+0x5600], R71 ;  /* 0x00560047f7007988 */ /* 0x000fe80008000404 */
[----:B------:R-:W-:Y:S04]  /*6450*/  STS.U16 [R247+UR4+0x5800], R70 ;  /* 0x00580046f7007988 */ /* 0x000fe80008000404 */
[----:B------:R-:W-:Y:S04]  /*6460*/  STS.U16 [R247+UR4+0x5a00], R69 ;  /* 0x005a0045f7007988 */ /* 0x000fe80008000404 */
[----:B------:R-:W-:Y:S04]  /*6470*/  STS.U16 [R247+UR4+0x5c00], R68 ;  /* 0x005c0044f7007988 */ /* 0x000fe80008000404 */
[----:B---3--:R-:W-:Y:S04]  /*6480*/  STS.U16 [R247+UR4+0x5e00], R67 ;  /* 0x005e0043f7007988 */ /* 0x008fe80008000404 */
        /* <DEDUP_REMOVED lines=12> */
[----:B------:R1:W-:Y:S04]  /*6550*/  STS.U16 [R247+UR4+0x7a00], R50 ;  /* 0x007a0032f7007988 */ /* 0x0003e80008000404 */
[----:B------:R2:W-:Y:S01]  /*6560*/  STS.U16 [R247+UR4+0x7c00], R48 ;  /* 0x007c0030f7007988 */ /* 0x0005e20008000404 */
[----:B------:R-:W-:-:S02]  /*6570*/  IMAD.SHL.U32 R41, R80, 0x8, RZ ;  /* 0x0000000850297824 */ /* 0x000fc400078e00ff */
[----:B------:R-:W-:Y:S01]  /*6580*/  IMAD.SHL.U32 R80, R80, 0x10, RZ ;  /* 0x0000001050507824 */ /* 0x000fe200078e00ff */
[--C-:B------:R-:W-:Y:S02]  /*6590*/  LOP3.LUT R43, R43, 0x10, R40.reuse, 0x78, !PT ;  /* 0x000000102b2b7812 */ /* 0x100fe400078e7828 */
[----:B------:R-:W-:Y:S02]  /*65a0*/  LOP3.LUT R41, R41, 0x30, R40, 0x48, !PT ;  /* 0x0000003029297812 */ /* 0x000fe400078e4828 */
[----:B------:R-:W-:-:S03]  /*65b0*/  LOP3.LUT R80, R80, 0x100, RZ, 0xc0, !PT ;  /* 0x0000010050507812 */ /* 0x000fc600078ec0ff */
[----:B------:R-:W-:Y:S01]  /*65c0*/  IMAD.IADD R212, R41, 0x1, R212 ;  /* 0x0000000129d47824 */ /* 0x000fe200078e02d4 */
[----:B------:R-:W-:Y:S01]  /*65d0*/  BAR.SYNC.DEFER_BLOCKING 0x0 ;  /* 0x0000000000007b1d */ /* 0x000fe20000010000 */
[----:B------:R-:W-:-:S05]  /*65e0*/  IADD3 R80, R43, UR4, R80 ;  /* 0x000000042b507c10 */ /* 0x000fca000fffe050 */
[----:B------:R-:W-:Y:S04]  /*65f0*/  LDSM.16.MT88.4 R64, [R80+0x8000] ;  /* 0x008000005040783b */ /* 0x000fe80000004200 */
[----:B------:R-:W3:Y:S04]  /*6600*/  LDSM.16.M88.4 R40, [R212] ;  /* 0x00000000d428783b */ /* 0x000ee80000000200 */
[----:B------:R-:W4:Y:S01]  /*6610*/  LDSM.16.MT88.4 R80, [R80+0x8200] ;  /* 0x008200005050783b */ /* 0x000f220000004200 */
[----:B0-----:R-:W-:Y:S02]  /*6620*/  IMAD.MOV.U32 R44, RZ, RZ, R6 ;  /* 0x000000ffff2c7224 */ /* 0x001fe400078e0006 */
[----:B------:R-:W-:Y:S01]  /*6630*/  IMAD.MOV.U32 R45, RZ, RZ, R129 ;  /* 0x000000ffff2d7224 */ /* 0x000fe200078e0081 */
[----:B------:R-:W-:Y:S01]  /*6640*/  LDSM.16.M88.4 R68, [R212+0x2000] ;  /* 0x00200000d444783b */ /* 0x000fe20000000200 */
[----:B-1----:R-:W-:-:S02]  /*6650*/  IMAD.MOV.U32 R50, RZ, RZ, R2 ;  /* 0x000000ffff327224 */ /* 0x002fc400078e0002 */
[----:B------:R-:W-:Y:S01]  /*6660*/  IMAD.MOV.U32 R51, RZ, RZ, R133 ;  /* 0x000000ffff337224 */ /* 0x000fe200078e0085 */
[----:B------:R-:W-:Y:S01]  /*6670*/  LDSM.16.M88.4 R52, [R212+0x4000] ;  /* 0x00400000d434783b */ /* 0x000fe20000000200 */
[----:B--2---:R-:W-:Y:S02]  /*6680*/  IMAD.MOV.U32 R48, RZ, RZ, R0 ;  /* 0x000000ffff307224 */ /* 0x004fe400078e0000 */
[----:B------:R-:W-:Y:S01]  /*6690*/  IMAD.MOV.U32 R49, RZ, RZ, R135 ;  /* 0x000000ffff317224 */ /* 0x000fe200078e0087 */
[----:B------:R-:W-:Y:S01]  /*66a0*/  LDSM.16.M88.4 R76, [R212+0x7000] ;  /* 0x00700000d44c783b */ /* 0x000fe20000000200 */
[----:B---3--:R-:W-:Y:S07]  /*66b0*/  HMMA.16816.F32 R108, R64, R40, R108 ;  /* 0x00000028406c723c */ /* 0x008fee000000186c */
[----:B------:R-:W-:-:S02]  /*66c0*/  IMAD.MOV.U32 R40, RZ, RZ, R140 ;  /* 0x000000ffff287224 */ /* 0x000fc400078e008c */
[----:B------:R-:W-:Y:S02]  /*66d0*/  IMAD.MOV.U32 R41, RZ, RZ, R151 ;  /* 0x000000ffff297224 */ /* 0x000fe400078e0097 */
[----:B------:R-:W-:-:S04]  /*66e0*/  IMAD.WIDE R40, R208, 0x2, R40 ;  /* 0x00000002d0287825 */ /* 0x000fc800078e0228 */
[----:B------:R-:W-:Y:S02]  /*66f0*/  IMAD.MOV.U32 R140, RZ, RZ, R40 ;  /* 0x000000ffff8c7224 */ /* 0x000fe400078e0028 */
[----:B------:R-:W-:Y:S02]  /*6700*/  IMAD.MOV.U32 R151, RZ, RZ, R41 ;  /* 0x000000ffff977224 */ /* 0x000fe400078e0029 */
[----:B------:R-:W-:Y:S02]  /*6710*/  IMAD.MOV.U32 R40, RZ, RZ, R144 ;  /* 0x000000ffff287224 */ /* 0x000fe400078e0090 */
[----:B------:R-:W-:Y:S02]  /*6720*/  IMAD.MOV.U32 R41, RZ, RZ, R155 ;  /* 0x000000ffff297224 */ /* 0x000fe400078e009b */
[----:B------:R-:W-:-:S04]  /*6730*/  IMAD.WIDE R40, R208, 0x2, R40 ;  /* 0x00000002d0287825 */ /* 0x000fc800078e0228 */
[----:B------:R-:W-:Y:S01]  /*6740*/  IMAD.MOV.U32 R144, RZ, RZ, R40 ;  /* 0x000000ffff907224 */ /* 0x000fe200078e0028 */
[----:B------:R-:W-:Y:S01]  /*6750*/  MOV R40, R148 ;  /* 0x0000009400287202 */ /* 0x000fe20000000f00 */
[----:B------:R-:W-:Y:S02]  /*6760*/  IMAD.MOV.U32 R155, RZ, RZ, R41 ;  /* 0x000000ffff9b7224 */ /* 0x000fe400078e0029 */
        /* <DEDUP_REMOVED lines=17> */
[----:B------:R-:W-:-:S04]  /*6880*/  IMAD.WIDE R40, R208, 0x2, R40 ;  /* 0x00000002d0287825 */ /* 0x000fc800078e0228 */
[----:B------:R-:W-:Y:S01]  /*6890*/  IMAD.WIDE R50, R208, 0x2, R50 ;  /* 0x00000002d0327825 */ /* 0x000fe200078e0232 */
[----:B------:R-:W-:-:S03]  /*68a0*/  MOV R162, R40 ;  /* 0x0000002800a27202 */ /* 0x000fc60000000f00 */
[----:B------:R-:W-:Y:S01]  /*68b0*/  IMAD.WIDE R48, R208, 0x2, R48 ;  /* 0x00000002d0307825 */ /* 0x000fe200078e0230 */
[----:B------:R-:W-:Y:S02]  /*68c0*/  MOV R6, R44 ;  /* 0x0000002c00067202 */ /* 0x000fe40000000f00 */
[----:B------:R-:W-:Y:S01]  /*68d0*/  MOV R2, R50 ;  /* 0x0000003200027202 */ /* 0x000fe20000000f00 */
[----:B------:R-:W-:Y:S02]  /*68e0*/  IMAD.MOV.U32 R171, RZ, RZ, R41 ;  /* 0x000000ffffab7224 */ /* 0x000fe400078e0029 */
[----:B------:R-:W-:Y:S02]  /*68f0*/  IMAD.MOV.U32 R129, RZ, RZ, R45 ;  /* 0x000000ffff817224 */ /* 0x000fe400078e002d */
[----:B------:R-:W-:Y:S01]  /*6900*/  IMAD.MOV.U32 R133, RZ, RZ, R51 ;  /* 0x000000ffff857224 */ /* 0x000fe200078e0033 */
[----:B------:R-:W0:Y:S01]  /*6910*/  LDSM.16.M88.4 R44, [R212+0x1000] ;  /* 0x00100000d42c783b */ /* 0x000e220000000200 */
[----:B------:R-:W-:-:S02]  /*6920*/  IMAD.MOV.U32 R40, RZ, RZ, R166 ;  /* 0x000000ffff287224 */ /* 0x000fc400078e00a6 */
[----:B------:R-:W-:Y:S02]  /*6930*/  IMAD.MOV.U32 R41, RZ, RZ, R175 ;  /* 0x000000ffff297224 */ /* 0x000fe400078e00af */
[----:B------:R-:W-:Y:S02]  /*6940*/  IMAD.MOV.U32 R50, RZ, RZ, R128 ;  /* 0x000000ffff327224 */ /* 0x000fe400078e0080 */
[----:B------:R-:W-:Y:S02]  /*6950*/  IMAD.MOV.U32 R51, RZ, RZ, R137 ;  /* 0x000000ffff337224 */ /* 0x000fe400078e0089 */
[----:B------:R-:W-:Y:S02]  /*6960*/  IMAD.MOV.U32 R0, RZ, RZ, R48 ;  /* 0x000000ffff007224 */ /* 0x000fe400078e0030 */
[----:B------:R-:W-:Y:S02]  /*6970*/  IMAD.MOV.U32 R135, RZ, RZ, R49 ;  /* 0x000000ffff877224 */ /* 0x000fe400078e0031 */
[----:B------:R-:W-:-:S02]  /*6980*/  IMAD.MOV.U32 R48, RZ, RZ, R130 ;  /* 0x000000ffff307224 */ /* 0x000fc400078e0082 */
[----:B------:R-:W-:Y:S02]  /*6990*/  IMAD.MOV.U32 R49, RZ, RZ, R139 ;  /* 0x000000ffff317224 */ /* 0x000fe400078e008b */
[C---:B------:R-:W-:Y:S01]  /*69a0*/  IMAD.WIDE R40, R208.reuse, 0x2, R40 ;  /* 0x00000002d0287825 */ /* 0x040fe200078e0228 */
[----:B----4-:R-:W-:Y:S03]  /*69b0*/  HMMA.16816.F32 R108, R80, R42, R108 ;  /* 0x0000002a506c723c */ /* 0x010fe6000000186c */
[----:B------:R-:W-:Y:S01]  /*69c0*/  IMAD.WIDE R50, R208, 0x2, R50 ;  /* 0x00000002d0327825 */ /* 0x000fe200078e0232 */
[----:B------:R-:W-:-:S03]  /*69d0*/  MOV R166, R40 ;  /* 0x0000002800a67202 */ /* 0x000fc60000000f00 */
[----:B------:R-:W-:Y:S01]  /*69e0*/  IMAD.WIDE R48, R208, 0x2, R48 ;  /* 0x00000002d0307825 */ /* 0x000fe200078e0230 */
[----:B------:R-:W-:-:S03]  /*69f0*/  MOV R128, R50 ;  /* 0x0000003200807202 */ /* 0x000fc60000000f00 */
[----:B------:R-:W-:Y:S02]  /*6a00*/  IMAD.MOV.U32 R42, RZ, RZ, R168 ;  /* 0x000000ffff2a7224 */ /* 0x000fe400078e00a8 */
[----:B------:R-:W-:Y:S02]  /*6a10*/  IMAD.MOV.U32 R43, RZ, RZ, R177 ;  /* 0x000000ffff2b7224 */ /* 0x000fe400078e00b1 */
[----:B------:R-:W-:Y:S02]  /*6a20*/  IMAD.MOV.U32 R175, RZ, RZ, R41 ;  /* 0x000000ffffaf7224 */ /* 0x000fe400078e0029 */
[----:B------:R-:W-:Y:S02]  /*6a30*/  IMAD.MOV.U32 R137, RZ, RZ, R51 ;  /* 0x000000ffff897224 */ /* 0x000fe400078e0033 */
[----:B------:R-:W-:Y:S02]  /*6a40*/  IMAD.MOV.U32 R130, RZ, RZ, R48 ;  /* 0x000000ffff827224 */ /* 0x000fe400078e0030 */
        /* <DEDUP_REMOVED lines=15> */
[----:B------:R-:W-:-:S04]  /*6b40*/  IMAD.WIDE R60, R208, 0x2, R60 ;  /* 0x00000002d03c7825 */ /* 0x000fc800078e023c */
[----:B------:R-:W-:-:S04]  /*6b50*/  IMAD.WIDE R50, R208, 0x2, R50 ;  /* 0x00000002d0327825 */ /* 0x000fc800078e0232 */
[----:B------:R-:W-:-:S04]  /*6b60*/  IMAD.WIDE R48, R208, 0x2, R48 ;  /* 0x00000002d0307825 */ /* 0x000fc800078e0230 */
[----:B------:R-:W-:-:S04]  /*6b70*/  IMAD.WIDE R74, R208, 0x2, R74 ;  /* 0x00000002d04a7825 */ /* 0x000fc800078e024a */
[----:B------:R-:W-:-:S04]  /*6b80*/  IMAD.WIDE R72, R208, 0x2, R72 ;  /* 0x00000002d0487825 */ /* 0x000fc800078e0248 */
[----:B------:R-:W-:Y:S02]  /*6b90*/  IMAD.MOV.U32 R168, RZ, RZ, R42 ;  /* 0x000000ffffa87224 */ /* 0x000fe400078e002a */
[----:B------:R-:W-:Y:S02]  /*6ba0*/  IMAD.MOV.U32 R177, RZ, RZ, R43 ;  /* 0x000000ffffb17224 */ /* 0x000fe400078e002b */
[----:B------:R-:W-:Y:S02]  /*6bb0*/  IMAD.MOV.U32 R42, RZ, RZ, R172 ;  /* 0x000000ffff2a7224 */ /* 0x000fe400078e00ac */
[----:B------:R-:W-:Y:S01]  /*6bc0*/  IMAD.MOV.U32 R43, RZ, RZ, R181 ;  /* 0x000000ffff2b7224 */ /* 0x000fe200078e00b5 */
[----:B------:R-:W-:Y:S01]  /*6bd0*/  MOV R170, R40 ;  /* 0x0000002800aa7202 */ /* 0x000fe20000000f00 */
[----:B------:R-:W-:Y:S01]  /*6be0*/  IMAD.MOV.U32 R179, RZ, RZ, R41 ;  /* 0x000000ffffb37224 */ /* 0x000fe200078e0029 */
[----:B------:R-:W-:Y:S01]  /*6bf0*/  MOV R132, R50 ;  /* 0x0000003200847202 */ /* 0x000fe20000000f00 */
[----:B------:R-:W-:Y:S01]  /*6c00*/  IMAD.MOV.U32 R4, RZ, RZ, R60 ;  /* 0x000000ffff047224 */ /* 0x000fe200078e003c */
[----:B------:R-:W-:Y:S01]  /*6c10*/  MOV R136, R74 ;  /* 0x0000004a00887202 */ /* 0x000fe20000000f00 */
[----:B------:R-:W-:-:S02]  /*6c20*/  IMAD.MOV.U32 R131, RZ, RZ, R61 ;  /* 0x000000ffff837224 */ /* 0x000fc400078e003d */
[----:B------:R-:W-:Y:S01]  /*6c30*/  IMAD.MOV.U32 R141, RZ, RZ, R51 ;  /* 0x000000ffff8d7224 */ /* 0x000fe200078e0033 */
[----:B------:R-:W1:Y:S01]  /*6c40*/  LDSM.16.M88.4 R60, [R212+0x3000] ;  /* 0x00300000d43c783b */ /* 0x000e620000000200 */
[----:B------:R-:W-:Y:S02]  /*6c50*/  IMAD.MOV.U32 R134, RZ, RZ, R48 ;  /* 0x000000ffff867224 */ /* 0x000fe400078e0030 */
[----:B------:R-:W-:Y:S02]  /*6c60*/  IMAD.MOV.U32 R143, RZ, RZ, R49 ;  /* 0x000000ffff8f7224 */ /* 0x000fe400078e0031 */
[----:B------:R-:W-:Y:S01]  /*6c70*/  IMAD.MOV.U32 R145, RZ, RZ, R75 ;  /* 0x000000ffff917224 */ /* 0x000fe200078e004b */
[----:B------:R-:W2:Y:S01]  /*6c80*/  LDSM.16.M88.4 R48, [R212+0x5000] ;  /* 0x00500000d430783b */ /* 0x000ea20000000200 */
[----:B------:R-:W-:Y:S02]  /*6c90*/  IMAD.MOV.U32 R138, RZ, RZ, R72 ;  /* 0x000000ffff8a7224 */ /* 0x000fe400078e0048 */
[----:B------:R-:W-:-:S02]  /*6ca0*/  IMAD.MOV.U32 R149, RZ, RZ, R73 ;  /* 0x000000ffff957224 */ /* 0x000fc400078e0049 */
[C---:B------:R-:W-:Y:S01]  /*6cb0*/  IMAD.WIDE R42, R208.reuse, 0x2, R42 ;  /* 0x00000002d02a7825 */ /* 0x040fe200078e022a */
[----:B------:R-:W3:Y:S03]  /*6cc0*/  LDSM.16.M88.4 R72, [R212+0x6000] ;  /* 0x00600000d448783b */ /* 0x000ee60000000200 */
        /* <DEDUP_REMOVED lines=8> */
[----:B------:R-:W-:Y:S02]  /*6d50*/  IMAD.MOV.U32 R183, RZ, RZ, R41 ;  /* 0x000000ffffb77224 */ /* 0x000fe400078e0029 */
[----:B------:R-:W-:-:S04]  /*6d60*/  IMAD.WIDE R42, R208, 0x2, R42 ;  /* 0x00000002d02a7825 */ /* 0x000fc800078e022a */
[----:B------:R-:W-:Y:S02]  /*6d70*/  IMAD.MOV.U32 R40, RZ, RZ, R178 ;  /* 0x000000ffff287224 */ /* 0x000fe400078e00b2 */
[----:B------:R-:W-:Y:S02]  /*6d80*/  IMAD.MOV.U32 R41, RZ, RZ, R187 ;  /* 0x000000ffff297224 */ /* 0x000fe400078e00bb */
[----:B------:R-:W-:Y:S02]  /*6d90*/  IMAD.MOV.U32 R176, RZ, RZ, R42 ;  /* 0x000000ffffb07224 */ /* 0x000fe400078e002a */
[----:B------:R-:W-:Y:S02]  /*6da0*/  IMAD.MOV.U32 R185, RZ, RZ, R43 ;  /* 0x000000ffffb97224 */ /* 0x000fe400078e002b */
[----:B------:R-:W-:-:S04]  /*6db0*/  IMAD.WIDE R40, R208, 0x2, R40 ;  /* 0x00000002d0287825 */ /* 0x000fc800078e0228 */
[----:B------:R-:W-:Y:S02]  /*6dc0*/  IMAD.MOV.U32 R42, RZ, RZ, R180 ;  /* 0x000000ffff2a7224 */ /* 0x000fe400078e00b4 */
[----:B------:R-:W-:Y:S01]  /*6dd0*/  IMAD.MOV.U32 R43, RZ, RZ, R189 ;  /* 0x000000ffff2b7224 */ /* 0x000fe200078e00bd */
[----:B------:R-:W-:Y:S01]  /*6de0*/  MOV R178, R40 ;  /* 0x0000002800b27202 */ /* 0x000fe20000000f00 */
[----:B------:R-:W-:Y:S02]  /*6df0*/  IMAD.MOV.U32 R187, RZ, RZ, R41 ;  /* 0x000000ffffbb7224 */ /* 0x000fe400078e0029 */
[----:B------:R-:W-:Y:S01]  /*6e00*/  IMAD.WIDE R42, R208, 0x2, R42 ;  /* 0x00000002d02a7825 */ /* 0x000fe200078e022a */
[----:B0-----:R-:W-:Y:S03]  /*6e10*/  HMMA.16816.F32 R104, R64, R44, R104 ;  /* 0x0000002c4068723c */ /* 0x001fe60000001868 */
[----:B------:R-:W-:-:S02]  /*6e20*/  IMAD.MOV.U32 R40, RZ, RZ, R182 ;  /* 0x000000ffff287224 */ /* 0x000fc400078e00b6 */
[----:B------:R-:W-:Y:S02]  /*6e30*/  IMAD.MOV.U32 R41, RZ, RZ, R191 ;  /* 0x000000ffff297224 */ /* 0x000fe400078e00bf */
[----:B------:R-:W-:Y:S01]  /*6e40*/  MOV R44, R142 ;  /* 0x0000008e002c7202 */ /* 0x000fe20000000f00 */
[----:B------:R-:W-:Y:S02]  /*6e50*/  IMAD.MOV.U32 R180, RZ, RZ, R42 ;  /* 0x000000ffffb47224 */ /* 0x000fe400078e002a */
[----:B------:R-:W-:Y:S02]  /*6e60*/  IMAD.MOV.U32 R189, RZ, RZ, R43 ;  /* 0x000000ffffbd7224 */ /* 0x000fe400078e002b */
[----:B------:R-:W-:Y:S02]  /*6e70*/  IMAD.MOV.U32 R45, RZ, RZ, R153 ;  /* 0x000000ffff2d7224 */ /* 0x000fe400078e0099 */
[----:B------:R-:W-:Y:S02]  /*6e80*/  IMAD.MOV.U32 R42, RZ, RZ, R184 ;  /* 0x000000ffff2a7224 */ /* 0x000fe400078e00b8 */
[----:B------:R-:W-:-:S02]  /*6e90*/  IMAD.MOV.U32 R43, RZ, RZ, R193 ;  /* 0x000000ffff2b7224 */ /* 0x000fc400078e00c1 */
[----:B------:R-:W-:-:S04]  /*6ea0*/  IMAD.WIDE R40, R208, 0x2, R40 ;  /* 0x00000002d0287825 */ /* 0x000fc800078e0228 */
[----:B------:R-:W-:Y:S01]  /*6eb0*/  IMAD.WIDE R44, R208, 0x2, R44 ;  /* 0x00000002d02c7825 */ /* 0x000fe200078e022c */
[----:B------:R-:W-:-:S03]  /*6ec0*/  MOV R182, R40 ;  /* 0x0000002800b67202 */ /* 0x000fc60000000f00 */
[----:B------:R-:W-:-:S04]  /*6ed0*/  IMAD.WIDE R42, R208, 0x2, R42 ;  /* 0x00000002d02a7825 */ /* 0x000fc800078e022a */
        /* <DEDUP_REMOVED lines=11> */
[----:B------:R-:W-:-:S04]  /*6f90*/  IMAD.WIDE R40, R208, 0x2, R40 ;  /* 0x00000002d0287825 */ /* 0x000fc800078e0228 */
[----:B------:R-:W-:Y:S01]  /*6fa0*/  IMAD.WIDE R44, R208, 0x2, R44 ;  /* 0x00000002d02c7825 */ /* 0x000fe200078e022c */
[----:B------:R-:W-:-:S03]  /*6fb0*/  MOV R186, R40 ;  /* 0x0000002800ba7202 */ /* 0x000fc60000000f00 */
[----:B------:R-:W-:Y:S01]  /*6fc0*/  IMAD.WIDE R42, R208, 0x2, R42 ;  /* 0x00000002d02a7825 */ /* 0x000fe200078e022a */
[C---:B------:R-:W-:Y:S01]  /*6fd0*/  HMMA.16816.F32 R100, R64.reuse, R68, R100 ;  /* 0x000000444064723c */ /* 0x040fe20000001864 */
[----:B------:R-:W-:Y:S02]  /*6fe0*/  MOV R150, R44 ;  /* 0x0000002c00967202 */ /* 0x000fe40000000f00 */
[----:B------:R-:W-:Y:S02]  /*6ff0*/  IMAD.MOV.U32 R195, RZ, RZ, R41 ;  /* 0x000000ffffc37224 */ /* 0x000fe400078e0029 */
[----:B------:R-:W-:Y:S01]  /*7000*/  IMAD.MOV.U32 R40, RZ, RZ, R190 ;  /* 0x000000ffff287224 */ /* 0x000fe200078e00be */
[----:B-1----:R-:W-:Y:S01]  /*7010*/  HMMA.16816.F32 R96, R64, R60, R96 ;  /* 0x0000003c4060723c */ /* 0x002fe20000001860 */
[----:B------:R-:W-:Y:S02]  /*7020*/  IMAD.MOV.U32 R41, RZ, RZ, R199 ;  /* 0x000000ffff297224 */ /* 0x000fe400078e00c7 */
[----:B------:R-:W-:-:S02]  /*7030*/  IMAD.MOV.U32 R188, RZ, RZ, R42 ;  /* 0x000000ffffbc7224 */ /* 0x000fc400078e002a */
[----:B------:R-:W-:Y:S01]  /*7040*/  IMAD.MOV.U32 R197, RZ, RZ, R43 ;  /* 0x000000ffffc57224 */ /* 0x000fe200078e002b */
[C---:B------:R-:W-:Y:S01]  /*7050*/  HMMA.16816.F32 R92, R64.reuse, R52, R92 ;  /* 0x00000034405c723c */ /* 0x040fe2000000185c */
[----:B------:R-:W-:Y:S02]  /*7060*/  IMAD.MOV.U32 R159, RZ, RZ, R45 ;  /* 0x000000ffff9f7224 */ /* 0x000fe400078e002d */
[----:B------:R-:W-:Y:S02]  /*7070*/  IMAD.MOV.U32 R42, RZ, RZ, R192 ;  /* 0x000000ffff2a7224 */ /* 0x000fe400078e00c0 */
[----:B------:R-:W-:Y:S01]  /*7080*/  IMAD.MOV.U32 R43, RZ, RZ, R205 ;  /* 0x000000ffff2b7224 */ /* 0x000fe200078e00cd */
[----:B--2---:R-:W-:Y:S01]  /*7090*/  HMMA.16816.F32 R88, R64, R48, R88 ;  /* 0x000000304058723c */ /* 0x004fe20000001858 */
[----:B------:R-:W-:Y:S02]  /*70a0*/  IMAD.MOV.U32 R44, RZ, RZ, R156 ;  /* 0x000000ffff2c7224 */ /* 0x000fe400078e009c */
[----:B------:R-:W-:-:S03]  /*70b0*/  IMAD.MOV.U32 R45, RZ, RZ, R165 ;  /* 0x000000ffff2d7224 */ /* 0x000fc600078e00a5 */
[----:B---3--:R-:W-:Y:S01]  /*70c0*/  HMMA.16816.F32 R84, R64, R72, R84 ;  /* 0x000000484054723c */ /* 0x008fe20000001854 */
[----:B------:R-:W-:-:S05]  /*70d0*/  IMAD.WIDE R40, R208, 0x2, R40 ;  /* 0x00000002d0287825 */ /* 0x000fca00078e0228 */
[----:B------:R-:W-:Y:S01]  /*70e0*/  HMMA.16816.F32 R56, R64, R76, R56 ;  /* 0x0000004c4038723c */ /* 0x000fe20000001838 */
[----:B------:R-:W-:Y:S01]  /*70f0*/  IMAD.WIDE R42, R208, 0x2, R42 ;  /* 0x00000002d02a7825 */ /* 0x000fe200078e022a */
[----:B------:R-:W-:-:S03]  /*7100*/  MOV R190, R40 ;  /* 0x0000002800be7202 */ /* 0x000fc60000000f00 */
[----:B------:R-:W-:-:S04]  /*7110*/  IMAD.WIDE R44, R208, 0x2, R44 ;  /* 0x00000002d02c7825 */ /* 0x000fc800078e022c */
[----:B------:R-:W-:Y:S02]  /*7120*/  VIADD R206, R206, 0xffffffff ;  /* 0xffffffffcece7836 */ /* 0x000fe40000000000 */
        /* <DEDUP_REMOVED lines=10> */
[----:B------:R-:W-:Y:S01]  /*71d0*/  IMAD.MOV.U32 R45, RZ, RZ, R169 ;  /* 0x000000ffff2d7224 */ /* 0x000fe200078e00a9 */
[----:B------:R-:W-:Y:S01]  /*71e0*/  ISETP.NE.U32.AND P0, PT, R206, RZ, PT ;  /* 0x000000ffce00720c */ /* 0x000fe20003f05070 */
[----:B------:R-:W-:-:S04]  /*71f0*/  IMAD.WIDE R40, R208, 0x2, R40 ;  /* 0x00000002d0287825 */ /* 0x000fc800078e0228 */
[----:B------:R-:W-:-:S04]  /*7200*/  IMAD.WIDE R42, R208, 0x2, R42 ;  /* 0x00000002d02a7825 */ /* 0x000fc800078e022a */
[----:B------:R-:W-:Y:S01]  /*7210*/  IMAD.WIDE R44, R208, 0x2, R44 ;  /* 0x00000002d02c7825 */ /* 0x000fe200078e022c */
[----:B------:R-:W-:-:S03]  /*7220*/  MOV R194, R40 ;  /* 0x0000002800c27202 */ /* 0x000fc60000000f00 */
        /* <DEDUP_REMOVED lines=13> */
[----:B------:R-:W-:Y:S01]  /*7300*/  HMMA.16816.F32 R104, R80, R46, R104 ;  /* 0x0000002e5068723c */ /* 0x000fe20000001868 */
[----:B------:R-:W-:Y:S01]  /*7310*/  IMAD.WIDE R52, R208, 0x2, R52 ;  /* 0x00000002d0347825 */ /* 0x000fe200078e0234 */
[----:B------:R-:W-:-:S03]  /*7320*/  UIADD3 UR6, UR6, -0x20, URZ ;  /* 0xffffffe006067890 */ /* 0x000fc6000fffe03f */
[C---:B------:R-:W-:Y:S01]  /*7330*/  IMAD.WIDE R44, R208.reuse, 0x2, R44 ;  /* 0x00000002d02c7825 */ /* 0x040fe200078e022c */
[----:B------:R-:W-:Y:S03]  /*7340*/  HMMA.16816.F32 R100, R80, R70, R100 ;  /* 0x000000465064723c */ /* 0x000fe60000001864 */
[----:B------:R-:W-:-:S03]  /*7350*/  IMAD.WIDE R40, R208, 0x2, R40 ;  /* 0x00000002d0287825 */ /* 0x000fc600078e0228 */
[----:B------:R-:W-:Y:S01]  /*7360*/  HMMA.16816.F32 R96, R80, R62, R96 ;  /* 0x0000003e5060723c */ /* 0x000fe20000001860 */
[----:B------:R-:W-:-:S05]  /*7370*/  IMAD.WIDE R42, R208, 0x2, R42 ;  /* 0x00000002d02a7825 */ /* 0x000fca00078e022a */
[----:B------:R-:W-:Y:S01]  /*7380*/  HMMA.16816.F32 R92, R80, R54, R92 ;  /* 0x00000036505c723c */ /* 0x000fe2000000185c */
[----:B------:R-:W-:Y:S02]  /*7390*/  IMAD.MOV.U32 R152, RZ, RZ, R52 ;  /* 0x000000ffff987224 */ /* 0x000fe400078e0034 */
[----:B------:R-:W-:-:S03]  /*73a0*/  IMAD.MOV.U32 R161, RZ, RZ, R53 ;  /* 0x000000ffffa17224 */ /* 0x000fc600078e0035 */
        /* <DEDUP_REMOVED lines=8> */
[----:B------:R-:W-:Y:S02]  /*7430*/  IMAD.MOV.U32 R211, RZ, RZ, R43 ;  /* 0x000000ffffd37224 */ /* 0x000fe400078e002b */
[----:B------:R-:W-:Y:S01]  /*7440*/  IMAD.WIDE R146, R210, 0x2, R146 ;  /* 0x00000002d2927825 */ /* 0x000fe200078e0292 */
[----:B------:R-:W-:-:S03]  /*7450*/  NOP ;  /* 0x0000000000007918 */ /* 0x000fc60000000000 */
[----:B------:R-:W-:-:S15]  /*7460*/  @P0 BRA `(.L_x_2) ;  /* 0xffffffd000ac0947 */ /* 0x000fde000383ffff */
[----:B------:R-:W-:Y:S02]  /*7470*/  F2FP.F16.F32.PACK_AB R4, R107, R111 ;  /* 0x0000006f6b04723e */ /* 0x000fe400000000ff */
[----:B------:R-:W-:Y:S02]  /*7480*/  F2FP.F16.F32.PACK_AB R8, R106, R110 ;  /* 0x0000006e6a08723e */ /* 0x000fe400000000ff */
[----:B------:R-:W-:Y:S02]  /*7490*/  F2FP.F16.F32.PACK_AB R12, R105, R109 ;  /* 0x0000006d690c723e */ /* 0x000fe400000000ff */
[----:B------:R-:W-:Y:S02]  /*74a0*/  F2FP.F16.F32.PACK_AB R7, R59, R87 ;  /* 0x000000573b07723e */ /* 0x000fe400000000ff */
[----:B------:R-:W-:Y:S02]  /*74b0*/  F2FP.F16.F32.PACK_AB R6, R91, R95 ;  /* 0x0000005f5b06723e */ /* 0x000fe400000000ff */
[----:B------:R-:W-:-:S02]  /*74c0*/  F2FP.F16.F32.PACK_AB R5, R99, R103 ;  /* 0x000000676305723e */ /* 0x000fc400000000ff */
        /* <DEDUP_REMOVED lines=9> */
[----:B------:R-:W-:-:S07]  /*7560*/  F2FP.F16.F32.PACK_AB R104, R104, R108 ;  /* 0x0000006c6868723e */ /* 0x000fce00000000ff */
.L_x_1:
[----:B------:R-:W0:Y:S01]  /*7570*/  S2R R16, SR_TID.X ;  /* 0x0000000000107919 */ /* 0x000e220000002100 */
[----:B------:R-:W1:Y:S01]  /*7580*/  S2UR UR5, SR_CgaCtaId ;  /* 0x00000000000579c3 */ /* 0x000e620000008800 */
[----:B------:R-:W-:Y:S01]  /*7590*/  LOP3.LUT R209, R209, R202, RZ, 0xfc, !PT ;  /* 0x000000cad1d17212 */ /* 0x000fe200078efcff */
[----:B------:R-:W-:-:S06]  /*75a0*/  UMOV UR4, 0x400 ;  /* 0x0000040000047882 */ /* 0x000fcc0000000000 */
[----:B------:R-:W-:Y:S08]  /*75b0*/  BAR.SYNC.DEFER_BLOCKING 0x0 ;  /* 0x0000000000007b1d */ /* 0x000ff00000010000 */
[----:B------:R-:W2:Y:S01]  /*75c0*/  LDC R47, c[0x0][0x248] ;  /* 0x00009200ff2f7b82 */ /* 0x000ea20000000800 */
[----:B------:R-:W-:Y:S01]  /*75d0*/  ULDC.64 UR10, c[0x0][0x228] ;  /* 0x00008a00000a7ab9 */ /* 0x000fe20000000a00 */
[----:B------:R-:W-:Y:S01]  /*75e0*/  ULDC.64 UR6, c[0x0][0x220] ;  /* 0x0000880000067ab9 */ /* 0x000fe20000000a00 */
[----:B------:R-:W-:Y:S01]  /*75f0*/  ISETP.GE.AND P0, PT, R127, UR10, PT ;  /* 0x0000000a7f007c0c */ /* 0x000fe2000bf06270 */
[----:B-1----:R-:W-:Y:S01]  /*7600*/  ULEA UR4, UR5, UR4, 0x18 ;  /* 0x0000000405047291 */ /* 0x002fe2000f8ec03f */
[C---:B0-----:R-:W-:Y:S01]  /*7610*/  IMAD.SHL.U32 R0, R16.reuse, 0x200, RZ ;  /* 0x0000020010007824 */ /* 0x041fe200078e00ff */
[C---:B------:R-:W-:Y:S01]  /*7620*/  LOP3.LUT R18, R16.reuse, 0x1f, RZ, 0xc0, !PT ;  /* 0x0000001f10127812 */ /* 0x040fe200078ec0ff */
[C---:B------:R-:W-:Y:S01]  /*7630*/  IMAD.SHL.U32 R2, R16.reuse, 0x4, RZ ;  /* 0x0000000410027824 */ /* 0x040fe200078e00ff */
[----:B------:R-:W-:Y:S01]  /*7640*/  SHF.R.U32.HI R22, RZ, 0x4, R16 ;  /* 0x00000004ff167819 */ /* 0x000fe20000011610 */
[----:B------:R-:W-:Y:S01]  /*7650*/  IMAD.SHL.U32 R3, R16, 0x800, RZ ;  /* 0x0000080010037824 */ /* 0x000fe200078e00ff */
[----:B------:R-:W-:-:S02]  /*7660*/  LOP3.LUT R0, R0, 0x3000, RZ, 0xc0, !PT ;  /* 0x0000300000007812 */ /* 0x000fc400078ec0ff */
[----:B------:R-:W-:Y:S02]  /*7670*/  LOP3.LUT R209, R209, 0x70, R2, 0x78, !PT ;  /* 0x00000070d1d17812 */ /* 0x000fe400078e7802 */
[----:B------:R-:W-:Y:S02]  /*7680*/  LOP3.LUT R3, R3, 0x3000, RZ, 0xc0, !PT ;  /* 0x0000300003037812 */ /* 0x000fe400078ec0ff */
[----:B------:R-:W-:Y:S02]  /*7690*/  IADD3 R209, R209, UR4, R0 ;  /* 0x00000004d1d17c10 */ /* 0x000fe4000fffe000 */
[----:B------:R-:W-:Y:S02]  /*76a0*/  LEA R3, R18, R3, 0x4 ;  /* 0x0000000312037211 */ /* 0x000fe400078e20ff */
[----:B------:R-:W-:Y:S01]  /*76b0*/  LOP3.LUT R2, R2, 0x200, RZ, 0xc0, !PT ;  /* 0x0000020002027812 */ /* 0x000fe200078ec0ff */
[----:B------:R-:W-:Y:S01]  /*76c0*/  STS.128 [R209], R104 ;  /* 0x00000068d1007388 */ /* 0x000fe20000000c00 */
[----:B------:R-:W-:-:S02]  /*76d0*/  LOP3.LUT R3, R3, 0x60, R16, 0x78, !PT ;  /* 0x0000006003037812 */ /* 0x000fc400078e7810 */
[----:B------:R-:W-:Y:S01]  /*76e0*/  LEA.HI R0, R16, R125, RZ, 0x1c ;  /* 0x0000007d10007211 */ /* 0x000fe200078fe0ff */
[----:B------:R-:W-:Y:S01]  /*76f0*/  STS.128 [R209+0x100], R12 ;  /* 0x0001000cd1007388 */ /* 0x000fe20000000c00 */
[----:B------:R-:W-:Y:S01]  /*7700*/  IADD3 R20, R3, UR4, R2 ;  /* 0x0000000403147c10 */ /* 0x000fe2000fffe002 */
[----:B------:R-:W-:Y:S01]  /*7710*/  ULDC UR4, c[0x0][0x244] ;  /* 0x0000910000047ab9 */ /* 0x000fe20000000800 */
[----:B------:R-:W-:Y:S01]  /*7720*/  SGXT.U32 R22, R22, 0x4 ;  /* 0x000000041616781a */ /* 0x000fe20000000000 */
[----:B------:R-:W-:Y:S01]  /*7730*/  STS.128 [R209+0x80], R8 ;  /* 0x00008008d1007388 */ /* 0x000fe20000000c00 */
[----:B------:R-:W-:Y:S02]  /*7740*/  IMAD R127, R127, UR4, RZ ;  /* 0x000000047f7f7c24 */ /* 0x000fe4000f8e02ff */
[C---:B------:R-:W-:Y:S01]  /*7750*/  LOP3.LUT R2, R125.reuse, R22, RZ, 0xfc, !PT ;  /* 0x000000167d027212 */ /* 0x040fe200078efcff */
[----:B------:R-:W-:Y:S01]  /*7760*/  STS.128 [R209+0x180], R4 ;  /* 0x00018004d1007388 */ /* 0x000fe20000000c00 */
[----:B------:R-:W-:-:S02]  /*7770*/  LOP3.LUT R44, R125, 0x1e0, R22, 0xfe, !PT ;  /* 0x000001e07d2c7812 */ /* 0x000fc400078efe16 */
[C-C-:B------:R-:W-:Y:S01]  /*7780*/  LOP3.LUT R23, R125.reuse, 0x1d0, R22.reuse, 0xfe, !PT ;  /* 0x000001d07d177812 */ /* 0x140fe200078efe16 */
[----:B------:R-:W-:Y:S01]  /*7790*/  BAR.SYNC.DEFER_BLOCKING 0x0 ;  /* 0x0000000000007b1d */ /* 0x000fe20000010000 */
[C-C-:B------:R-:W-:Y:S01]  /*77a0*/  LOP3.LUT R46, R125.reuse, 0x1c0, R22.reuse, 0xfe, !PT ;  /* 0x000001c07d2e7812 */ /* 0x140fe200078efe16 */
[----:B--2---:R-:W-:Y:S01]  /*77b0*/  IMAD R21, R2, R47, RZ ;  /* 0x0000002f02157224 */ /* 0x004fe200078e02ff */
[C-C-:B------:R-:W-:Y:S02]  /*77c0*/  LOP3.LUT R48, R125.reuse, 0x1a0, R22.reuse, 0xfe, !PT ;  /* 0x000001a07d307812 */ /* 0x140fe400078efe16 */
[--C-:B------:R-:W-:Y:S01]  /*77d0*/  LOP3.LUT R28, R125, 0x190, R22.reuse, 0xfe, !PT ;  /* 0x000001907d1c7812 */ /* 0x100fe200078efe16 */
[----:B------:R-:W-:Y:S01]  /*77e0*/  IMAD R42, R47, 0x20, R21 ;  /* 0x000000202f2a7824 */ /* 0x000fe200078e0215 */
[C-C-:B------:R-:W-:Y:S02]  /*77f0*/  LOP3.LUT R29, R125.reuse, 0x180, R22.reuse, 0xfe, !PT ;  /* 0x000001807d1d7812 */ /* 0x140fe400078efe16 */
[----:B------:R-:W-:-:S02]  /*7800*/  LOP3.LUT R30, R125, 0x160, R22, 0xfe, !PT ;  /* 0x000001607d1e7812 */ /* 0x000fc400078efe16 */
[C-C-:B------:R-:W-:Y:S02]  /*7810*/  LOP3.LUT R31, R125.reuse, 0x150, R22.reuse, 0xfe, !PT ;  /* 0x000001507d1f7812 */ /* 0x140fe400078efe16 */
[C-C-:B------:R-:W-:Y:S02]  /*7820*/  LOP3.LUT R32, R125.reuse, 0x140, R22.reuse, 0xfe, !PT ;  /* 0x000001407d207812 */ /* 0x140fe400078efe16 */
[C-C-:B------:R-:W-:Y:S02]  /*7830*/  LOP3.LUT R33, R125.reuse, 0x120, R22.reuse, 0xfe, !PT ;  /* 0x000001207d217812 */ /* 0x140fe400078efe16 */
[C-C-:B------:R-:W-:Y:S02]  /*7840*/  LOP3.LUT R34, R125.reuse, 0x110, R22.reuse, 0xfe, !PT ;  /* 0x000001107d227812 */ /* 0x140fe400078efe16 */
[C-C-:B------:R-:W-:Y:S02]  /*7850*/  LOP3.LUT R35, R125.reuse, 0x100, R22.reuse, 0xfe, !PT ;  /* 0x000001007d237812 */ /* 0x140fe400078efe16 */
[----:B------:R-:W-:-:S02]  /*7860*/  LOP3.LUT R27, R125, 0xe0, R22, 0xfe, !PT ;  /* 0x000000e07d1b7812 */ /* 0x000fc400078efe16 */
[C-C-:B------:R-:W-:Y:S01]  /*7870*/  LOP3.LUT R36, R125.reuse, 0xd0, R22.reuse, 0xfe, !PT ;  /* 0x000000d07d247812 */ /* 0x140fe200078efe16 */
[----:B------:R-:W0:Y:S01]  /*7880*/  LDS.128 R12, [R20] ;  /* 0x00000000140c7984 */ /* 0x000e220000000c00 */
[C-C-:B------:R-:W-:Y:S02]  /*7890*/  LOP3.LUT R37, R125.reuse, 0xc0, R22.reuse, 0xfe, !PT ;  /* 0x000000c07d257812 */ /* 0x140fe400078efe16 */
[C-C-:B------:R-:W-:Y:S01]  /*78a0*/  LOP3.LUT R26, R125.reuse, 0xa0, R22.reuse, 0xfe, !PT ;  /* 0x000000a07d1a7812 */ /* 0x140fe200078efe16 */
[----:B------:R-:W1:Y:S01]  /*78b0*/  LDS.128 R16, [R20+0x400] ;  /* 0x0004000014107984 */ /* 0x000e620000000c00 */
[C-C-:B------:R-:W-:Y:S02]  /*78c0*/  LOP3.LUT R38, R125.reuse, 0x90, R22.reuse, 0xfe, !PT ;  /* 0x000000907d267812 */ /* 0x140fe400078efe16 */
[C-C-:B------:R-:W-:Y:S01]  /*78d0*/  LOP3.LUT R39, R125.reuse, 0x80, R22.reuse, 0xfe, !PT ;  /* 0x000000807d277812 */ /* 0x140fe200078efe16 */
[----:B------:R-:W2:Y:S01]  /*78e0*/  LDS.128 R4, [R20+0x800] ;  /* 0x0008000014047984 */ /* 0x000ea20000000c00 */
[----:B------:R-:W-:-:S02]  /*78f0*/  LOP3.LUT R25, R125, 0x60, R22, 0xfe, !PT ;  /* 0x000000607d197812 */ /* 0x000fc400078efe16 */
[C-C-:B------:R-:W-:Y:S01]  /*7900*/  LOP3.LUT R40, R125.reuse, 0x50, R22.reuse, 0xfe, !PT ;  /* 0x000000507d287812 */ /* 0x140fe200078efe16 */
[----:B------:R3:W4:Y:S01]  /*7910*/  LDS.128 R8, [R20+0xc00] ;  /* 0x000c000014087984 */ /* 0x0007220000000c00 */
[C-C-:B------:R-:W-:Y:S02]  /*7920*/  LOP3.LUT R41, R125.reuse, 0x40, R22.reuse, 0xfe, !PT ;  /* 0x000000407d297812 */ /* 0x140fe400078efe16 */
[C-C-:B------:R-:W-:Y:S02]  /*7930*/  LOP3.LUT R3, R125.reuse, 0x20, R22.reuse, 0xfe, !PT ;  /* 0x000000207d037812 */ /* 0x140fe400078efe16 */
[----:B------:R-:W-:Y:S01]  /*7940*/  LOP3.LUT R125, R125, 0x10, R22, 0xfe, !PT ;  /* 0x000000107d7d7812 */ /* 0x000fe200078efe16 */
[----:B------:R-:W-:Y:S01]  /*7950*/  VIADD R22, R0, 0x30 ;  /* 0x0000003000167836 */ /* 0x000fe20000000000 */
[----:B------:R-:W-:Y:S02]  /*7960*/  LEA R45, P3, R127, UR6, 0x1 ;  /* 0x000000067f2d7c11 */ /* 0x000fe4000f8608ff */
[----:B------:R-:W-:Y:S01]  /*7970*/  ISETP.LT.AND P1, PT, R2, UR11, !P0 ;  /* 0x0000000b02007c0c */ /* 0x000fe2000c721270 */
[-C--:B------:R-:W-:Y:S01]  /*7980*/  IMAD R43, R22, R47.reuse, RZ ;  /* 0x0000002f162b7224 */ /* 0x080fe200078e02ff */
[C---:B------:R-:W-:Y:S01]  /*7990*/  ISETP.LT.AND P5, PT, R125.reuse, UR11, !P0 ;  /* 0x0000000b7d007c0c */ /* 0x040fe2000c7a1270 */
[----:B------:R-:W-:Y:S01]  /*79a0*/  IMAD R125, R125, R47, RZ ;  /* 0x0000002f7d7d7224 */ /* 0x000fe200078e02ff */
[----:B------:R-:W-:-:S02]  /*79b0*/  LEA.HI.X.SX32 R127, R127, UR7, 0x1, P3 ;  /* 0x000000077f7f7c11 */ /* 0x000fc400098f0eff */
[----:B------:R-:W-:Y:S02]  /*79c0*/  LEA R2, P4, R21, R45, 0x1 ;  /* 0x0000002d15027211 */ /* 0x000fe400078808ff */
[----:B------:R-:W-:Y:S02]  /*79d0*/  ISETP.LT.AND P3, PT, R3, UR11, !P0 ;  /* 0x0000000b03007c0c */ /* 0x000fe4000c761270 */
[----:B------:R-:W-:Y:S02]  /*79e0*/  LEA.HI.X.SX32 R3, R21, R127, 0x1, P4 ;  /* 0x0000007f15037211 */ /* 0x000fe400020f0eff */
[C---:B---3--:R-:W-:Y:S02]  /*79f0*/  LEA R20, P6, R125.reuse, R45, 0x1 ;  /* 0x0000002d7d147211 */ /* 0x048fe400078c08ff */
[----:B------:R-:W-:Y:S02]  /*7a00*/  ISETP.LT.AND P4, PT, R22, UR11, !P0 ;  /* 0x0000000b16007c0c */ /* 0x000fe4000c781270 */
[----:B------:R-:W-:-:S02]  /*7a10*/  LEA.HI.X.SX32 R21, R125, R127, 0x1, P6 ;  /* 0x0000007f7d157211 */ /* 0x000fc400030f0eff */
[----:B------:R-:W-:Y:S01]  /*7a20*/  ISETP.LT.AND P2, PT, R23, UR11, !P0 ;  /* 0x0000000b17007c0c */ /* 0x000fe2000c741270 */
[----:B0-----:R0:W-:Y:S01]  /*7a30*/  @P1 STG.E.U16 desc[UR8][R2.64], R12 ;  /* 0x0000000c02001986 */ /* 0x0011e2000c101508 */
[----:B------:R-:W-:Y:S02]  /*7a40*/  LEA R22, P1, R42, R45, 0x1 ;  /* 0x0000002d2a167211 */ /* 0x000fe400078208ff */
[----:B------:R-:W-:Y:S01]  /*7a50*/  ISETP.LT.AND P6, PT, R40, UR11, !P0 ;  /* 0x0000000b28007c0c */ /* 0x000fe2000c7c1270 */
[----:B-1----:R1:W-:Y:S01]  /*7a60*/  @P5 STG.E.U16 desc[UR8][R20.64], R16 ;  /* 0x0000001014005986 */ /* 0x0023e2000c101508 */
[----:B------:R-:W-:Y:S01]  /*7a70*/  LEA.HI.X.SX32 R23, R42, R127, 0x1, P1 ;  /* 0x0000007f2a177211 */ /* 0x000fe200008f0eff */
[----:B------:R-:W-:Y:S01]  /*7a80*/  IMAD R42, R47, 0x20, R42 ;  /* 0x000000202f2a7824 */ /* 0x000fe200078e022a */
[----:B------:R-:W-:Y:S01]  /*7a90*/  LEA R24, P5, R43, R45, 0x1 ;  /* 0x0000002d2b187211 */ /* 0x000fe200078a08ff */
[----:B------:R-:W-:Y:S01]  /*7aa0*/  VIADD R40, R0, 0x70 ;  /* 0x0000007000287836 */ /* 0x000fe20000000000 */
[----:B------:R-:W-:Y:S01]  /*7ab0*/  ISETP.LT.AND P1, PT, R25, UR11, !P0 ;  /* 0x0000000b19007c0c */ /* 0x000fe2000c721270 */
[----:B--2---:R2:W-:Y:S01]  /*7ac0*/  @P3 STG.E.U16 desc[UR8][R22.64], R4 ;  /* 0x0000000416003986 */ /* 0x0045e2000c101508 */
[----:B------:R-:W-:-:S02]  /*7ad0*/  LEA.HI.X.SX32 R25, R43, R127, 0x1, P5 ;  /* 0x0000007f2b197211 */ /* 0x000fc400028f0eff */
[----:B------:R-:W-:Y:S01]  /*7ae0*/  ISETP.LT.AND P3, PT, R41, UR11, !P0 ;  /* 0x0000000b29007c0c */ /* 0x000fe2000c761270 */
[----:B------:R-:W-:Y:S01]  /*7af0*/  IMAD R41, R47, 0x10, R42 ;  /* 0x000000102f297824 */ /* 0x000fe200078e022a */
[-C--:B0-----:R-:W-:Y:S01]  /*7b00*/  LEA R2, P5, R42, R45.reuse, 0x1 ;  /* 0x0000002d2a027211 */ /* 0x081fe200078a08ff */
[----:B----4-:R0:W-:Y:S01]  /*7b10*/  @P4 STG.E.U16 desc[UR8][R24.64], R8 ;  /* 0x0000000818004986 */ /* 0x0101e2000c101508 */
[----:B------:R-:W-:Y:S02]  /*7b20*/  PRMT R12, R12, 0x7632, R12 ;  /* 0x000076320c0c7816 */ /* 0x000fe4000000000c */
[C---:B-1----:R-:W-:Y:S02]  /*7b30*/  LEA R20, P4, R41.reuse, R45, 0x1 ;  /* 0x0000002d29147211 */ /* 0x042fe400078808ff */
[-C--:B------:R-:W-:Y:S02]  /*7b40*/  LEA.HI.X.SX32 R3, R42, R127.reuse, 0x1, P5 ;  /* 0x0000007f2a037211 */ /* 0x080fe400028f0eff */
[----:B------:R-:W-:Y:S01]  /*7b50*/  LEA.HI.X.SX32 R21, R41, R127, 0x1, P4 ;  /* 0x0000007f29157211 */ /* 0x000fe200020f0eff */
[----:B------:R-:W-:Y:S01]  /*7b60*/  IMAD R41, R47, 0x10, R41 ;  /* 0x000000102f297824 */ /* 0x000fe200078e0229 */
[C---:B------:R-:W-:Y:S01]  /*7b70*/  ISETP.LT.AND P5, PT, R40.reuse, UR11, !P0 ;  /* 0x0000000b28007c0c */ /* 0x040fe2000c7a1270 */
[----:B------:R-:W-:Y:S01]  /*7b80*/  IMAD R40, R40, R47, RZ ;  /* 0x0000002f28287224 */ /* 0x000fe200078e02ff */
[----:B------:R1:W-:Y:S01]  /*7b90*/  @P3 STG.E.U16 desc[UR8][R2.64], R12 ;  /* 0x0000000c02003986 */ /* 0x0003e2000c101508 */
[----:B------:R-:W-:-:S02]  /*7ba0*/  PRMT R16, R16, 0x7632, R16 ;  /* 0x0000763210107816 */ /* 0x000fc40000000010 */
[CC--:B--2---:R-:W-:Y:S02]  /*7bb0*/  LEA R22, P3, R41.reuse, R45.reuse, 0x1 ;  /* 0x0000002d29167211 */ /* 0x0c4fe400078608ff */
[C---:B0-----:R-:W-:Y:S01]  /*7bc0*/  LEA R24, P4, R40.reuse, R45, 0x1 ;  /* 0x0000002d28187211 */ /* 0x041fe200078808ff */
[----:B------:R0:W-:Y:S01]  /*7bd0*/  @P6 STG.E.U16 desc[UR8][R20.64], R16 ;  /* 0x0000001014006986 */ /* 0x0001e2000c101508 */
[-C--:B------:R-:W-:Y:S01]  /*7be0*/  LEA.HI.X.SX32 R23, R41, R127.reuse, 0x1, P3 ;  /* 0x0000007f29177211 */ /* 0x080fe200018f0eff */
[----:B------:R-:W-:Y:S01]  /*7bf0*/  IMAD R41, R47, 0x20, R41 ;  /* 0x000000202f297824 */ /* 0x000fe200078e0229 */
[----:B------:R-:W-:Y:S02]  /*7c00*/  LEA.HI.X.SX32 R25, R40, R127, 0x1, P4 ;  /* 0x0000007f28197211 */ /* 0x000fe400020f0eff */
[----:B------:R-:W-:Y:S02]  /*7c10*/  ISETP.LT.AND P4, PT, R39, UR11, !P0 ;  /* 0x0000000b27007c0c */ /* 0x000fe4000c781270 */
[----:B-1----:R-:W-:-:S02]  /*7c20*/  PRMT R3, R4, 0x7632, R3 ;  /* 0x0000763204037816 */ /* 0x002fc40000000003 */
[----:B------:R-:W-:Y:S02]  /*7c30*/  IADD3 R4, R0, 0xb0, RZ ;  /* 0x000000b000047810 */ /* 0x000fe40007ffe0ff */
[----:B------:R-:W-:Y:S01]  /*7c40*/  ISETP.LT.AND P3, PT, R38, UR11, !P0 ;  /* 0x0000000b26007c0c */ /* 0x000fe2000c761270 */
[----:B------:R1:W-:Y:S01]  /*7c50*/  @P1 STG.E.U16 desc[UR8][R22.64], R3 ;  /* 0x0000000316001986 */ /* 0x0003e2000c101508 */
[----:B0-----:R-:W-:Y:S01]  /*7c60*/  PRMT R16, R8, 0x7632, R16 ;  /* 0x0000763208107816 */ /* 0x001fe20000000010 */
[----:B------:R-:W-:Y:S01]  /*7c70*/  IMAD R8, R47, 0x10, R41 ;  /* 0x000000102f087824 */ /* 0x000fe200078e0229 */
[----:B------:R-:W-:Y:S01]  /*7c80*/  LEA R2, P1, R41, R45, 0x1 ;  /* 0x0000002d29027211 */ /* 0x000fe200078208ff */
[----:B------:R-:W-:Y:S01]  /*7c90*/  IMAD R12, R4, R47, RZ ;  /* 0x0000002f040c7224 */ /* 0x000fe200078e02ff */
[----:B------:R-:W-:Y:S01]  /*7ca0*/  ISETP.LT.AND P6, PT, R26, UR11, !P0 ;  /* 0x0000000b1a007c0c */ /* 0x000fe2000c7c1270 */
[----:B------:R0:W-:Y:S01]  /*7cb0*/  @P5 STG.E.U16 desc[UR8][R24.64], R16 ;  /* 0x0000001018005986 */ /* 0x0001e2000c101508 */
[----:B------:R-:W-:-:S04]  /*7cc0*/  LEA R20, P5, R8, R45, 0x1 ;  /* 0x0000002d08147211 */ /* 0x000fc800078a08ff */
[-C--:B------:R-:W-:Y:S02]  /*7cd0*/  LEA.HI.X.SX32 R21, R8, R127.reuse, 0x1, P5 ;  /* 0x0000007f08157211 */ /* 0x080fe400028f0eff */
[----:B-1----:R-:W-:Y:S02]  /*7ce0*/  LEA.HI.X.SX32 R3, R41, R127, 0x1, P1 ;  /* 0x0000007f29037211 */ /* 0x002fe400008f0eff */
[----:B------:R-:W-:Y:S01]  /*7cf0*/  ISETP.LT.AND P1, PT, R4, UR11, !P0 ;  /* 0x0000000b04007c0c */ /* 0x000fe2000c721270 */
[C---:B------:R-:W-:Y:S02]  /*7d00*/  IMAD R4, R47.reuse, 0x10, R8 ;  /* 0x000000102f047824 */ /* 0x040fe400078e0208 */
[----:B------:R1:W-:Y:S01]  /*7d10*/  @P4 STG.E.U16 desc[UR8][R2.64], R13 ;  /* 0x0000000d02004986 */ /* 0x0003e2000c101508 */
[-C--:B------:R-:W-:Y:S01]  /*7d20*/  LEA R26, P4, R12, R45.reuse, 0x1 ;  /* 0x0000002d0c1a7211 */ /* 0x080fe200078808ff */
[----:B------:R-:W-:Y:S01]  /*7d30*/  IMAD R8, R47, 0x20, R4 ;  /* 0x000000202f087824 */ /* 0x000fe200078e0204 */
[C---:B------:R-:W-:Y:S01]  /*7d40*/  LEA R22, P5, R4.reuse, R45, 0x1 ;  /* 0x0000002d04167211 */ /* 0x040fe200078a08ff */
[----:B------:R2:W-:Y:S01]  /*7d50*/  @P3 STG.E.U16 desc[UR8][R20.64], R17 ;  /* 0x0000001114003986 */ /* 0x0005e2000c101508 */
[----:B------:R-:W-:Y:S01]  /*7d60*/  ISETP.LT.AND P3, PT, R27, UR11, !P0 ;  /* 0x0000000b1b007c0c */ /* 0x000fe2000c761270 */
[----:B0-----:R-:W-:Y:S01]  /*7d70*/  IMAD R16, R47, 0x10, R8 ;  /* 0x000000102f107824 */ /* 0x001fe200078e0208 */
[-C--:B------:R-:W-:Y:S01]  /*7d80*/  LEA.HI.X.SX32 R23, R4, R127.reuse, 0x1, P5 ;  /* 0x0000007f04177211 */ /* 0x080fe200028f0eff */
[----:B------:R-:W-:Y:S01]  /*7d90*/  VIADD R4, R0, 0xf0 ;  /* 0x000000f000047836 */ /* 0x000fe20000000000 */
[----:B------:R-:W-:-:S02]  /*7da0*/  LEA.HI.X.SX32 R27, R12, R127, 0x1, P4 ;  /* 0x0000007f0c1b7211 */ /* 0x000fc400020f0eff */
[----:B------:R-:W-:Y:S01]  /*7db0*/  ISETP.LT.AND P5, PT, R37, UR11, !P0 ;  /* 0x0000000b25007c0c */ /* 0x000fe2000c7a1270 */
[----:B------:R-:W-:Y:S01]  /*7dc0*/  @P6 STG.E.U16 desc[UR8][R22.64], R5 ;  /* 0x0000000516006986 */ /* 0x000fe2000c101508 */
[----:B------:R-:W-:Y:S02]  /*7dd0*/  ISETP.LT.AND P4, PT, R36, UR11, !P0 ;  /* 0x0000000b24007c0c */ /* 0x000fe4000c781270 */
[-C--:B------:R-:W-:Y:S01]  /*7de0*/  LEA R12, P6, R16, R45.reuse, 0x1 ;  /* 0x0000002d100c7211 */ /* 0x080fe200078c08ff */
[----:B------:R-:W-:Y:S01]  /*7df0*/  @P1 STG.E.U16 desc[UR8][R26.64], R9 ;  /* 0x000000091a001986 */ /* 0x000fe2000c101508 */
[C---:B-1----:R-:W-:Y:S02]  /*7e00*/  LEA R2, P1, R8.reuse, R45, 0x1 ;  /* 0x0000002d08027211 */ /* 0x042fe400078208ff */
[----:B--2---:R-:W-:Y:S02]  /*7e10*/  PRMT R17, R13, 0x7632, R17 ;  /* 0x000076320d117816 */ /* 0x004fe40000000011 */
[----:B------:R-:W-:Y:S01]  /*7e20*/  LEA.HI.X.SX32 R3, R8, R127, 0x1, P1 ;  /* 0x0000007f08037211 */ /* 0x000fe200008f0eff */
[----:B------:R-:W-:Y:S01]  /*7e30*/  IMAD R8, R4, R47, RZ ;  /* 0x0000002f04087224 */ /* 0x000fe200078e02ff */
[----:B------:R-:W-:-:S02]  /*7e40*/  PRMT R21, R17, 0x7632, R21 ;  /* 0x0000763211157816 */ /* 0x000fc40000000015 */
[----:B------:R-:W-:Y:S01]  /*7e50*/  ISETP.LT.AND P1, PT, R4, UR11, !P0 ;  /* 0x0000000b04007c0c */ /* 0x000fe2000c721270 */
[----:B------:R-:W-:Y:S01]  /*7e60*/  IMAD R4, R47, 0x10, R16 ;  /* 0x000000102f047824 */ /* 0x000fe200078e0210 */
[----:B------:R-:W-:Y:S01]  /*7e70*/  LEA.HI.X.SX32 R13, R16, R127, 0x1, P6 ;  /* 0x0000007f100d7211 */ /* 0x000fe200030f0eff */
[----:B------:R0:W-:Y:S01]  /*7e80*/  @P5 STG.E.U16 desc[UR8][R2.64], R17 ;  /* 0x0000001102005986 */ /* 0x0001e2000c101508 */
[-C--:B------:R-:W-:Y:S02]  /*7e90*/  LEA R20, P6, R8, R45.reuse, 0x1 ;  /* 0x0000002d08147211 */ /* 0x080fe400078c08ff */
[----:B------:R-:W-:Y:S01]  /*7ea0*/  ISETP.LT.AND P5, PT, R48, UR11, !P0 ;  /* 0x0000000b30007c0c */ /* 0x000fe2000c7a1270 */
[----:B------:R1:W-:Y:S01]  /*7eb0*/  @P4 STG.E.U16 desc[UR8][R12.64], R21 ;  /* 0x000000150c004986 */ /* 0x0003e2000c101508 */
[----:B------:R-:W-:-:S04]  /*7ec0*/  LEA R16, P4, R4, R45, 0x1 ;  /* 0x0000002d04107211 */ /* 0x000fc800078808ff */
[-C--:B0-----:R-:W-:Y:S01]  /*7ed0*/  LEA.HI.X.SX32 R17, R4, R127.reuse, 0x1, P4 ;  /* 0x0000007f04117211 */ /* 0x081fe200020f0eff */
[----:B------:R-:W-:Y:S01]  /*7ee0*/  IMAD R4, R47, 0x20, R4 ;  /* 0x000000202f047824 */ /* 0x000fe200078e0204 */
[----:B------:R-:W-:Y:S02]  /*7ef0*/  ISETP.LT.AND P4, PT, R35, UR11, !P0 ;  /* 0x0000000b23007c0c */ /* 0x000fe4000c781270 */
[----:B-1----:R-:W-:Y:S02]  /*7f00*/  LEA.HI.X.SX32 R21, R8, R127, 0x1, P6 ;  /* 0x0000007f08157211 */ /* 0x002fe400030f0eff */
[----:B------:R-:W-:Y:S02]  /*7f10*/  PRMT R8, R5, 0x7632, R8 ;  /* 0x0000763205087816 */ /* 0x000fe40000000008 */
[----:B------:R-:W-:Y:S01]  /*7f20*/  PRMT R3, R9, 0x7632, R3 ;  /* 0x0000763209037816 */ /* 0x000fe20000000003 */
[----:B------:R-:W-:Y:S01]  /*7f30*/  VIADD R9, R0, 0x130 ;  /* 0x0000013000097836 */ /* 0x000fe20000000000 */
[----:B------:R-:W-:Y:S01]  /*7f40*/  ISETP.LT.AND P6, PT, R34, UR11, !P0 ;  /* 0x0000000b22007c0c */ /* 0x000fe2000c7c1270 */
[----:B------:R0:W-:Y:S01]  /*7f50*/  @P3 STG.E.U16 desc[UR8][R16.64], R8 ;  /* 0x0000000810003986 */ /* 0x0001e2000c101508 */
[----:B------:R-:W-:-:S02]  /*7f60*/  LEA R2, P3, R4, R45, 0x1 ;  /* 0x0000002d04027211 */ /* 0x000fc400078608ff */
[----:B------:R-:W-:Y:S01]  /*7f70*/  LEA R5, R47, R4, 0x4 ;  /* 0x000000042f057211 */ /* 0x000fe200078e20ff */
[----:B------:R1:W-:Y:S01]  /*7f80*/  @P1 STG.E.U16 desc[UR8][R20.64], R3 ;  /* 0x0000000314001986 */ /* 0x0003e2000c101508 */
[----:B------:R-:W-:-:S03]  /*7f90*/  ISETP.LT.AND P1, PT, R33, UR11, !P0 ;  /* 0x0000000b21007c0c */ /* 0x000fc6000c721270 */
[----:B------:R-:W-:Y:S02]  /*7fa0*/  IMAD R13, R47, 0x10, R5 ;  /* 0x000000102f0d7824 */ /* 0x000fe400078e0205 */
[----:B0-----:R-:W-:Y:S02]  /*7fb0*/  IMAD R16, R9, R47, RZ ;  /* 0x0000002f09107224 */ /* 0x001fe400078e02ff */
[----:B------:R-:W-:Y:S01]  /*7fc0*/  IMAD R17, R47, 0x20, R13 ;  /* 0x000000202f117824 */ /* 0x000fe200078e020d */
[----:B-1----:R-:W-:Y:S02]  /*7fd0*/  LEA.HI.X.SX32 R3, R4, R127, 0x1, P3 ;  /* 0x0000007f04037211 */ /* 0x002fe400018f0eff */
[----:B------:R-:W-:-:S03]  /*7fe0*/  LEA R4, P3, R5, R45, 0x1 ;  /* 0x0000002d05047211 */ /* 0x000fc600078608ff */
[----:B------:R0:W-:Y:S01]  /*7ff0*/  @P4 STG.E.U16 desc[UR8][R2.64], R14 ;  /* 0x0000000e02004986 */ /* 0x0001e2000c101508 */
[----:B------:R-:W-:Y:S02]  /*8000*/  LEA.HI.X.SX32 R5, R5, R127, 0x1, P3 ;  /* 0x0000007f05057211 */ /* 0x000fe400018f0eff */
[----:B------:R-:W-:Y:S02]  /*8010*/  LEA R8, P4, R13, R45, 0x1 ;  /* 0x0000002d0d087211 */ /* 0x000fe400078808ff */
[----:B------:R-:W-:Y:S01]  /*8020*/  ISETP.LT.AND P3, PT, R9, UR11, !P0 ;  /* 0x0000000b09007c0c */ /* 0x000fe2000c761270 */
[----:B------:R1:W-:Y:S01]  /*8030*/  @P6 STG.E.U16 desc[UR8][R4.64], R18 ;  /* 0x0000001204006986 */ /* 0x0003e2000c101508 */
[----:B------:R-:W-:Y:S02]  /*8040*/  LEA.HI.X.SX32 R9, R13, R127, 0x1, P4 ;  /* 0x0000007f0d097211 */ /* 0x000fe400020f0eff */
[----:B------:R-:W-:Y:S02]  /*8050*/  LEA R12, P6, R16, R45, 0x1 ;  /* 0x0000002d100c7211 */ /* 0x000fe400078c08ff */
[----:B------:R-:W-:Y:S01]  /*8060*/  ISETP.LT.AND P4, PT, R32, UR11, !P0 ;  /* 0x0000000b20007c0c */ /* 0x000fe2000c781270 */
[----:B------:R2:W-:Y:S01]  /*8070*/  @P1 STG.E.U16 desc[UR8][R8.64], R6 ;  /* 0x0000000608001986 */ /* 0x0005e2000c101508 */
[----:B------:R-:W-:-:S02]  /*8080*/  LEA.HI.X.SX32 R13, R16, R127, 0x1, P6 ;  /* 0x0000007f100d7211 */ /* 0x000fc400030f0eff */
[----:B0-----:R-:W-:Y:S02]  /*8090*/  LEA R2, P6, R17, R45, 0x1 ;  /* 0x0000002d11027211 */ /* 0x001fe400078c08ff */
[----:B------:R-:W-:Y:S01]  /*80a0*/  ISETP.LT.AND P1, PT, R31, UR11, !P0 ;  /* 0x0000000b1f007c0c */ /* 0x000fe2000c721270 */
[----:B------:R-:W-:Y:S01]  /*80b0*/  @P3 STG.E.U16 desc[UR8][R12.64], R10 ;  /* 0x0000000a0c003986 */ /* 0x000fe2000c101508 */
[----:B-1----:R-:W-:Y:S01]  /*80c0*/  PRMT R5, R14, 0x7632, R5 ;  /* 0x000076320e057816 */ /* 0x002fe20000000005 */
[----:B------:R-:W-:Y:S01]  /*80d0*/  IMAD R14, R47, 0x10, R17 ;  /* 0x000000102f0e7824 */ /* 0x000fe200078e0211 */
[----:B------:R-:W-:Y:S02]  /*80e0*/  LEA.HI.X.SX32 R3, R17, R127, 0x1, P6 ;  /* 0x0000007f11037211 */ /* 0x000fe400030f0eff */
[----:B------:R-:W-:Y:S01]  /*80f0*/  ISETP.LT.AND P3, PT, R30, UR11, !P0 ;  /* 0x0000000b1e007c0c */ /* 0x000fe2000c761270 */
[----:B------:R-:W-:Y:S01]  /*8100*/  IMAD R16, R47, 0x10, R14 ;  /* 0x000000102f107824 */ /* 0x000fe200078e020e */
[----:B------:R-:W-:Y:S01]  /*8110*/  LEA R4, P6, R14, R45, 0x1 ;  /* 0x0000002d0e047211 */ /* 0x000fe200078c08ff */
[----:B--2---:R-:W-:Y:S01]  /*8120*/  VIADD R9, R0, 0x170 ;  /* 0x0000017000097836 */ /* 0x004fe20000000000 */
[----:B------:R0:W-:Y:S01]  /*8130*/  @P4 STG.E.U16 desc[UR8][R2.64], R5 ;  /* 0x0000000502004986 */ /* 0x0001e2000c101508 */
[----:B------:R-:W-:-:S03]  /*8140*/  PRMT R18, R18, 0x7632, R18 ;  /* 0x0000763212127816 */ /* 0x000fc60000000012 */
[C---:B------:R-:W-:Y:S02]  /*8150*/  ISETP.LT.AND P4, PT, R9.reuse, UR11, !P0 ;  /* 0x0000000b09007c0c */ /* 0x040fe4000c781270 */
[----:B0-----:R-:W-:Y:S01]  /*8160*/  LEA.HI.X.SX32 R5, R14, R127, 0x1, P6 ;  /* 0x0000007f0e057211 */ /* 0x001fe200030f0eff */
[----:B------:R-:W-:Y:S01]  /*8170*/  IMAD R14, R9, R47, RZ ;  /* 0x0000002f090e7224 */ /* 0x000fe200078e02ff */
[----:B------:R-:W-:Y:S02]  /*8180*/  LEA R8, P6, R16, R45, 0x1 ;  /* 0x0000002d10087211 */ /* 0x000fe400078c08ff */
[----:B------:R-:W-:Y:S01]  /*8190*/  PRMT R3, R6, 0x7632, R3 ;  /* 0x0000763206037816 */ /* 0x000fe20000000003 */
[----:B------:R0:W-:Y:S01]  /*81a0*/  @P1 STG.E.U16 desc[UR8][R4.64], R18 ;  /* 0x0000001204001986 */ /* 0x0001e2000c101508 */
[----:B------:R-:W-:Y:S01]  /*81b0*/  LEA.HI.X.SX32 R9, R16, R127, 0x1, P6 ;  /* 0x0000007f10097211 */ /* 0x000fe200030f0eff */
[----:B------:R-:W-:Y:S01]  /*81c0*/  IMAD R16, R47, 0x20, R16 ;  /* 0x000000202f107824 */ /* 0x000fe200078e0210 */
[----:B------:R-:W-:Y:S01]  /*81d0*/  LEA R2, P6, R14, R45, 0x1 ;  /* 0x0000002d0e027211 */ /* 0x000fe200078c08ff */
[----:B------:R-:W-:Y:S01]  /*81e0*/  VIADD R6, R0, 0x1b0 ;  /* 0x000001b000067836 */ /* 0x000fe20000000000 */
[----:B------:R-:W-:Y:S01]  /*81f0*/  ISETP.LT.AND P1, PT, R29, UR11, !P0 ;  /* 0x0000000b1d007c0c */ /* 0x000fe2000c721270 */
[----:B------:R1:W-:Y:S01]  /*8200*/  @P3 STG.E.U16 desc[UR8][R8.64], R3 ;  /* 0x0000000308003986 */ /* 0x0003e2000c101508 */
[----:B------:R-:W-:Y:S01]  /*8210*/  ISETP.LT.AND P3, PT, R28, UR11, !P0 ;  /* 0x0000000b1c007c0c */ /* 0x000fe2000c761270 */
[----:B------:R-:W-:Y:S01]  /*8220*/  VIADD R0, R0, 0x1f0 ;  /* 0x000001f000007836 */ /* 0x000fe20000000000 */
[----:B0-----:R-:W-:-:S03]  /*8230*/  LEA R5, R47, R16, 0x4 ;  /* 0x000000102f057211 */ /* 0x001fc600078e20ff */
[----:B------:R-:W-:Y:S01]  /*8240*/  IMAD R18, R0, R47, RZ ;  /* 0x0000002f00127224 */ /* 0x000fe200078e02ff */
[----:B-1----:R-:W-:Y:S02]  /*8250*/  LEA.HI.X.SX32 R3, R14, R127, 0x1, P6 ;  /* 0x0000007f0e037211 */ /* 0x002fe400030f0eff */
[----:B------:R-:W-:Y:S01]  /*8260*/  PRMT R9, R10, 0x7632, R9 ;  /* 0x000076320a097816 */ /* 0x000fe20000000009 */
[----:B------:R-:W-:Y:S01]  /*8270*/  IMAD R10, R47, 0x10, R5 ;  /* 0x000000102f0a7824 */ /* 0x000fe200078e0205 */
[----:B------:R-:W-:-:S03]  /*8280*/  LEA R12, P6, R16, R45, 0x1 ;  /* 0x0000002d100c7211 */ /* 0x000fc600078c08ff */
[----:B------:R0:W-:Y:S01]  /*8290*/  @P4 STG.E.U16 desc[UR8][R2.64], R9 ;  /* 0x0000000902004986 */ /* 0x0001e2000c101508 */
[----:B------:R-:W-:Y:S01]  /*82a0*/  LEA R4, P4, R5, R45, 0x1 ;  /* 0x0000002d05047211 */ /* 0x000fe200078808ff */
[----:B------:R-:W-:Y:S01]  /*82b0*/  IMAD R14, R47, 0x20, R10 ;  /* 0x000000202f0e7824 */ /* 0x000fe200078e020a */
[-C--:B------:R-:W-:Y:S02]  /*82c0*/  LEA.HI.X.SX32 R13, R16, R127.reuse, 0x1, P6 ;  /* 0x0000007f100d7211 */ /* 0x080fe400030f0eff */
[----:B------:R-:W-:Y:S01]  /*82d0*/  LEA.HI.X.SX32 R5, R5, R127, 0x1, P4 ;  /* 0x0000007f05057211 */ /* 0x000fe200020f0eff */
[----:B------:R-:W-:Y:S01]  /*82e0*/  IMAD R17, R47, 0x10, R14 ;  /* 0x000000102f117824 */ /* 0x000fe200078e020e */
[C---:B------:R-:W-:Y:S01]  /*82f0*/  ISETP.LT.AND P4, PT, R6.reuse, UR11, !P0 ;  /* 0x0000000b06007c0c */ /* 0x040fe2000c781270 */
[----:B------:R-:W-:Y:S01]  /*8300*/  IMAD R6, R6, R47, RZ ;  /* 0x0000002f06067224 */ /* 0x000fe200078e02ff */
[----:B------:R1:W-:Y:S02]  /*8310*/  @P1 STG.E.U16 desc[UR8][R12.64], R15 ;  /* 0x0000000f0c001986 */ /* 0x0003e4000c101508 */
[----:B------:R-:W-:-:S02]  /*8320*/  LEA R16, P6, R17, R45, 0x1 ;  /* 0x0000002d11107211 */ /* 0x000fc400078c08ff */
[----:B------:R2:W-:Y:S01]  /*8330*/  @P3 STG.E.U16 desc[UR8][R4.64], R19 ;  /* 0x0000001304003986 */ /* 0x0005e2000c101508 */
[-C--:B------:R-:W-:Y:S02]  /*8340*/  LEA R8, P3, R6, R45.reuse, 0x1 ;  /* 0x0000002d06087211 */ /* 0x080fe400078608ff */
[----:B0-----:R-:W-:Y:S02]  /*8350*/  LEA R2, P1, R10, R45, 0x1 ;  /* 0x0000002d0a027211 */ /* 0x001fe400078208ff */
[-C--:B------:R-:W-:Y:S01]  /*8360*/  LEA.HI.X.SX32 R9, R6, R127.reuse, 0x1, P3 ;  /* 0x0000007f06097211 */ /* 0x080fe200018f0eff */
[----:B------:R-:W-:Y:S01]  /*8370*/  IMAD R6, R47, 0x10, R17 ;  /* 0x000000102f067824 */ /* 0x000fe200078e0211 */
[----:B------:R-:W-:Y:S02]  /*8380*/  LEA.HI.X.SX32 R3, R10, R127, 0x1, P1 ;  /* 0x0000007f0a037211 */ /* 0x000fe400008f0eff */
[----:B-1----:R-:W-:Y:S02]  /*8390*/  LEA R12, P3, R14, R45, 0x1 ;  /* 0x0000002d0e0c7211 */ /* 0x002fe400078608ff */
[----:B------:R-:W-:Y:S01]  /*83a0*/  LEA.HI.X.SX32 R17, R17, R127, 0x1, P6 ;  /* 0x0000007f11117211 */ /* 0x000fe200030f0eff */
[----:B------:R0:W-:Y:S01]  /*83b0*/  @P5 STG.E.U16 desc[UR8][R2.64], R7 ;  /* 0x0000000702005986 */ /* 0x0001e2000c101508 */
[----:B--2---:R-:W-:-:S02]  /*83c0*/  LEA R4, P1, R6, R45, 0x1 ;  /* 0x0000002d06047211 */ /* 0x004fc400078208ff */
[-C--:B------:R-:W-:Y:S01]  /*83d0*/  LEA.HI.X.SX32 R13, R14, R127.reuse, 0x1, P3 ;  /* 0x0000007f0e0d7211 */ /* 0x080fe200018f0eff */
[----:B------:R0:W-:Y:S01]  /*83e0*/  @P4 STG.E.U16 desc[UR8][R8.64], R11 ;  /* 0x0000000b08004986 */ /* 0x0001e2000c101508 */
[----:B------:R-:W-:Y:S02]  /*83f0*/  ISETP.LT.AND P3, PT, R46, UR11, !P0 ;  /* 0x0000000b2e007c0c */ /* 0x000fe4000c761270 */
[----:B------:R-:W-:Y:S02]  /*8400*/  LEA.HI.X.SX32 R5, R6, R127, 0x1, P1 ;  /* 0x0000007f06057211 */ /* 0x000fe400008f0eff */
[----:B------:R-:W-:Y:S02]  /*8410*/  ISETP.LT.AND P1, PT, R0, UR11, !P0 ;  /* 0x0000000b00007c0c */ /* 0x000fe4000c721270 */
[----:B------:R-:W-:Y:S02]  /*8420*/  ISETP.LT.AND P0, PT, R44, UR11, !P0 ;  /* 0x0000000b2c007c0c */ /* 0x000fe4000c701270 */
[----:B------:R-:W-:-:S02]  /*8430*/  PRMT R6, R15, 0x7632, R6 ;  /* 0x000076320f067816 */ /* 0x000fc40000000006 */
[----:B------:R-:W-:Y:S02]  /*8440*/  PRMT R19, R19, 0x7632, R19 ;  /* 0x0000763213137816 */ /* 0x000fe40000000013 */
[----:B------:R-:W-:Y:S01]  /*8450*/  PRMT R0, R7, 0x7632, R0 ;  /* 0x0000763207007816 */ /* 0x000fe20000000000 */
[----:B------:R0:W-:Y:S01]  /*8460*/  @P3 STG.E.U16 desc[UR8][R12.64], R6 ;  /* 0x000000060c003986 */ /* 0x0001e2000c101508 */
[----:B------:R-:W-:-:S03]  /*8470*/  LEA R20, P6, R18, R45, 0x1 ;  /* 0x0000002d12147211 */ /* 0x000fc600078c08ff */
[----:B------:R0:W-:Y:S01]  /*8480*/  @P2 STG.E.U16 desc[UR8][R16.64], R19 ;  /* 0x0000001310002986 */ /* 0x0001e2000c101508 */
[----:B------:R-:W-:-:S03]  /*8490*/  LEA.HI.X.SX32 R21, R18, R127, 0x1, P6 ;  /* 0x0000007f12157211 */ /* 0x000fc600030f0eff */
[----:B------:R0:W-:Y:S01]  /*84a0*/  @P0 STG.E.U16 desc[UR8][R4.64], R0 ;  /* 0x0000000004000986 */ /* 0x0001e2000c101508 */
[----:B------:R-:W-:Y:S05]  /*84b0*/  @!P1 EXIT ;  /* 0x000000000000994d */ /* 0x000fea0003800000 */
[----:B------:R-:W-:-:S05]  /*84c0*/  PRMT R10, R11, 0x7632, R10 ;  /* 0x000076320b0a7816 */ /* 0x000fca000000000a */
[----:B------:R-:W-:Y:S01]  /*84d0*/  STG.E.U16 desc[UR8][R20.64], R10 ;  /* 0x0000000a14007986 */ /* 0x000fe2000c101508 */
[----:B------:R-:W-:Y:S05]  /*84e0*/  EXIT ;  /* 0x000000000000794d */ /* 0x000fea0003800000 */
.L_x_3:
[----:B------:R-:W-:-:S00]  /*84f0*/  BRA `(.L_x_3) ;  /* 0xfffffffc00fc7947 */ /* 0x000fc0000383ffff */
[----:B------:R-:W-:-:S00]  /*8500*/  NOP ;  /* 0x0000000000007918 */ /* 0x000fc00000000000 */
[----:B------:R-:W-:-:S00]  /*8510*/  NOP ;  /* 0x0000000000007918 */ /* 0x000fc00000000000 */
[----:B------:R-:W-:-:S00]  /*8520*/  NOP ;  /* 0x0000000000007918 */ /* 0x000fc00000000000 */
[----:B------:R-:W-:-:S00]  /*8530*/  NOP ;  /* 0x0000000000007918 */ /* 0x000fc00000000000 */
[----:B------:R-:W-:-:S00]  /*8540*/  NOP ;  /* 0x0000000000007918 */ /* 0x000fc00000000000 */
[----:B------:R-:W-:-:S00]  /*8550*/  NOP ;  /* 0x0000000000007918 */ /* 0x000fc00000000000 */
[----:B------:R-:W-:-:S00]  /*8560*/  NOP ;  /* 0x0000000000007918 */ /* 0x000fc00000000000 */
[----:B------:R-:W-:-:S00]  /*8570*/  NOP ;  /* 0x0000000000007918 */ /* 0x000fc00000000000 */
.L_x_4:


//--------------------- .nv.shared.matmul_kernel  --------------------------
	.section	.nv.shared.matmul_kernel,"aw",@nobits
	.sectionflags	@""
	.align	16
	.zero		1024


//--------------------- .nv.shared.reserved.0     --------------------------
	.section	.nv.shared.reserved.0,"aw",@nobits
	.weak		__nv_reservedSMEM_offset_0_alias
	.size		__nv_reservedSMEM_offset_0_alias, 0, 0
	.other		__nv_reservedSMEM_offset_0_alias,@"STO_CUDA_RESERVED_SHARED STV_DEFAULT"
__nv_reservedSMEM_offset_0_alias:
	.zero		0


//--------------------- .nv.constant0.matmul_kernel --------------------------
	.section	.nv.constant0.matmul_kernel,"a",@progbits
	.sectionflags	@""
	.align	4
.nv.constant0.matmul_kernel:
	.zero		608


//--------------------- SYMBOLS --------------------------

	.type		.nv.reservedSmem.offset0,@object
	.size		.nv.reservedSmem.offset0,0x4
